//
// Generated by NVIDIA NVVM Compiler
//
// Compiler Build ID: CL-36424714
// Cuda compilation tools, release 13.0, V13.0.88
// Based on NVVM 20.0.0
//

.version 9.0
.target sm_100
.address_size 64

	// .globl	fused_nn_contrib_conv2d_winograd_without_weight_transform_add_kernel0_warm
// _ZZ69fused_nn_contrib_conv2d_winograd_without_weight_transform_add_kernel0E8BlockSyn has been demoted

.visible .entry fused_nn_contrib_conv2d_winograd_without_weight_transform_add_kernel0_warm(
	.param .u64 .ptr .align 1 fused_nn_contrib_conv2d_winograd_without_weight_transform_add_kernel0_warm_param_0,
	.param .u64 .ptr .align 1 fused_nn_contrib_conv2d_winograd_without_weight_transform_add_kernel0_warm_param_1,
	.param .u64 .ptr .align 1 fused_nn_contrib_conv2d_winograd_without_weight_transform_add_kernel0_warm_param_2,
	.param .u64 .ptr .align 1 fused_nn_contrib_conv2d_winograd_without_weight_transform_add_kernel0_warm_param_3,
	.param .u64 .ptr .align 1 fused_nn_contrib_conv2d_winograd_without_weight_transform_add_kernel0_warm_param_4
)
{
	.reg .pred 	%p<26>;
	.reg .b32 	%r<20>;
	.reg .b32 	%f<114>;
	.reg .b64 	%rd<9>;

	ld.param.u64 	%rd3, [fused_nn_contrib_conv2d_winograd_without_weight_transform_add_kernel0_warm_param_0];
	ld.param.u64 	%rd2, [fused_nn_contrib_conv2d_winograd_without_weight_transform_add_kernel0_warm_param_1];
	cvta.to.global.u64 	%rd4, %rd3;
	mov.u32 	%r6, %tid.x;
	shr.u32 	%r7, %r6, 2;
	and.b32  	%r2, %r7, 3;
	shl.b32 	%r8, %r6, 1;
	and.b32  	%r3, %r8, 6;
	mov.u32 	%r4, %ctaid.x;
	shr.u32 	%r9, %r6, 4;
	mul.lo.s32 	%r10, %r9, 49;
	mad.lo.s32 	%r11, %r4, 392, %r10;
	add.s32 	%r12, %r11, %r3;
	mad.lo.s32 	%r13, %r2, 14, %r12;
	add.s32 	%r14, %r13, -8;
	and.b32  	%r5, %r6, 12;
	setp.eq.s32 	%p5, %r5, 0;
	setp.eq.s32 	%p6, %r3, 0;
	or.pred  	%p7, %p5, %p6;
	mul.wide.s32 	%rd5, %r14, 4;
	add.s64 	%rd1, %rd4, %rd5;
	mov.f32 	%f99, 0f00000000;
	@%p7 bra 	$L__BB0_2;
	ld.global.nc.f32 	%f33, [%rd1];
	add.f32 	%f99, %f33, 0f00000000;
$L__BB0_2:
	setp.eq.s32 	%p8, %r5, 0;
	mov.f32 	%f100, 0f00000000;
	@%p8 bra 	$L__BB0_4;
	ld.global.nc.f32 	%f100, [%rd1+4];
$L__BB0_4:
	setp.eq.s32 	%p9, %r5, 0;
	setp.eq.s32 	%p1, %r3, 6;
	or.pred  	%p11, %p9, %p1;
	mov.f32 	%f101, 0f00000000;
	@%p11 bra 	$L__BB0_6;
	ld.global.nc.f32 	%f101, [%rd1+8];
$L__BB0_6:
	setp.eq.s32 	%p12, %r5, 0;
	setp.gt.u32 	%p13, %r3, 4;
	or.pred  	%p14, %p12, %p13;
	mov.f32 	%f102, 0f00000000;
	@%p14 bra 	$L__BB0_8;
	ld.global.nc.f32 	%f102, [%rd1+12];
$L__BB0_8:
	setp.eq.s32 	%p15, %r3, 0;
	mov.f32 	%f103, 0f00000000;
	@%p15 bra 	$L__BB0_10;
	ld.global.nc.f32 	%f103, [%rd1+28];
$L__BB0_10:
	setp.eq.s32 	%p16, %r3, 6;
	ld.global.nc.f32 	%f11, [%rd1+32];
	mov.f32 	%f104, 0f00000000;
	@%p16 bra 	$L__BB0_12;
	ld.global.nc.f32 	%f104, [%rd1+36];
$L__BB0_12:
	setp.gt.u32 	%p17, %r3, 4;
	mov.f32 	%f105, 0f00000000;
	@%p17 bra 	$L__BB0_14;
	ld.global.nc.f32 	%f105, [%rd1+40];
$L__BB0_14:
	setp.eq.s32 	%p18, %r3, 0;
	setp.eq.s32 	%p19, %r2, 3;
	or.pred  	%p2, %p19, %p18;
	mov.f32 	%f106, 0f00000000;
	@%p2 bra 	$L__BB0_16;
	ld.global.nc.f32 	%f106, [%rd1+56];
$L__BB0_16:
	setp.eq.s32 	%p21, %r2, 3;
	mov.f32 	%f107, 0f00000000;
	mov.pred 	%p25, -1;
	@%p21 bra 	$L__BB0_18;
	ld.global.nc.f32 	%f107, [%rd1+60];
	mov.pred 	%p25, %p1;
$L__BB0_18:
	mov.f32 	%f108, 0f00000000;
	@%p25 bra 	$L__BB0_20;
	ld.global.nc.f32 	%f108, [%rd1+64];
$L__BB0_20:
	setp.eq.s32 	%p22, %r2, 3;
	setp.gt.u32 	%p23, %r3, 4;
	or.pred  	%p4, %p22, %p23;
	mov.f32 	%f109, 0f00000000;
	@%p4 bra 	$L__BB0_22;
	ld.global.nc.f32 	%f109, [%rd1+68];
$L__BB0_22:
	mov.f32 	%f110, 0f00000000;
	@%p2 bra 	$L__BB0_24;
	ld.global.nc.f32 	%f110, [%rd1+84];
$L__BB0_24:
	setp.eq.s32 	%p24, %r2, 3;
	mov.f32 	%f111, 0f00000000;
	@%p24 bra 	$L__BB0_26;
	ld.global.nc.f32 	%f111, [%rd1+88];
$L__BB0_26:
	mov.f32 	%f112, 0f00000000;
	@%p25 bra 	$L__BB0_28;
	ld.global.nc.f32 	%f112, [%rd1+92];
$L__BB0_28:
	mov.f32 	%f113, 0f00000000;
	@%p4 bra 	$L__BB0_30;
	ld.global.nc.f32 	%f113, [%rd1+96];
$L__BB0_30:
	cvta.to.global.u64 	%rd6, %rd2;
	sub.f32 	%f48, %f99, %f101;
	sub.f32 	%f49, %f48, %f106;
	add.f32 	%f50, %f49, %f108;
	mov.f32 	%f51, 0f00000000;
	sub.f32 	%f52, %f51, %f100;
	add.f32 	%f53, %f52, %f101;
	add.f32 	%f54, %f53, %f107;
	sub.f32 	%f55, %f54, %f108;
	add.f32 	%f56, %f100, 0f00000000;
	add.f32 	%f57, %f56, %f101;
	sub.f32 	%f58, %f57, %f107;
	sub.f32 	%f59, %f58, %f108;
	add.f32 	%f60, %f52, %f102;
	add.f32 	%f61, %f60, %f107;
	sub.f32 	%f62, %f61, %f109;
	sub.f32 	%f63, %f51, %f103;
	add.f32 	%f64, %f63, %f104;
	add.f32 	%f65, %f64, %f106;
	sub.f32 	%f66, %f65, %f108;
	add.f32 	%f67, %f11, 0f00000000;
	sub.f32 	%f68, %f67, %f104;
	sub.f32 	%f69, %f68, %f107;
	add.f32 	%f70, %f69, %f108;
	sub.f32 	%f71, %f51, %f11;
	sub.f32 	%f72, %f71, %f104;
	add.f32 	%f73, %f72, %f107;
	add.f32 	%f74, %f73, %f108;
	sub.f32 	%f75, %f67, %f105;
	sub.f32 	%f76, %f75, %f107;
	add.f32 	%f77, %f76, %f109;
	add.f32 	%f78, %f103, 0f00000000;
	sub.f32 	%f79, %f78, %f104;
	add.f32 	%f80, %f79, %f106;
	sub.f32 	%f81, %f80, %f108;
	add.f32 	%f82, %f71, %f104;
	sub.f32 	%f83, %f82, %f107;
	add.f32 	%f84, %f83, %f108;
	add.f32 	%f85, %f67, %f104;
	add.f32 	%f86, %f85, %f107;
	add.f32 	%f87, %f86, %f108;
	add.f32 	%f88, %f71, %f105;
	sub.f32 	%f89, %f88, %f107;
	add.f32 	%f90, %f89, %f109;
	add.f32 	%f91, %f64, %f110;
	sub.f32 	%f92, %f91, %f112;
	sub.f32 	%f93, %f68, %f111;
	add.f32 	%f94, %f93, %f112;
	add.f32 	%f95, %f72, %f111;
	add.f32 	%f96, %f95, %f112;
	sub.f32 	%f97, %f75, %f111;
	add.f32 	%f98, %f97, %f113;
	shl.b32 	%r18, %r4, 7;
	add.s32 	%r19, %r18, %r6;
	mul.wide.u32 	%rd7, %r19, 4;
	add.s64 	%rd8, %rd6, %rd7;
	st.global.f32 	[%rd8], %f50;
	st.global.f32 	[%rd8+32768], %f55;
	st.global.f32 	[%rd8+65536], %f59;
	st.global.f32 	[%rd8+98304], %f62;
	st.global.f32 	[%rd8+131072], %f66;
	st.global.f32 	[%rd8+163840], %f70;
	st.global.f32 	[%rd8+196608], %f74;
	st.global.f32 	[%rd8+229376], %f77;
	st.global.f32 	[%rd8+262144], %f81;
	st.global.f32 	[%rd8+294912], %f84;
	st.global.f32 	[%rd8+327680], %f87;
	st.global.f32 	[%rd8+360448], %f90;
	st.global.f32 	[%rd8+393216], %f92;
	st.global.f32 	[%rd8+425984], %f94;
	st.global.f32 	[%rd8+458752], %f96;
	st.global.f32 	[%rd8+491520], %f98;
	ret;

}
	// .globl	fused_nn_contrib_conv2d_winograd_without_weight_transform_add_kernel0
.visible .entry fused_nn_contrib_conv2d_winograd_without_weight_transform_add_kernel0(
	.param .u64 .ptr .align 1 fused_nn_contrib_conv2d_winograd_without_weight_transform_add_kernel0_param_0,
	.param .u64 .ptr .align 1 fused_nn_contrib_conv2d_winograd_without_weight_transform_add_kernel0_param_1,
	.param .u64 .ptr .align 1 fused_nn_contrib_conv2d_winograd_without_weight_transform_add_kernel0_param_2,
	.param .u64 .ptr .align 1 fused_nn_contrib_conv2d_winograd_without_weight_transform_add_kernel0_param_3,
	.param .u64 .ptr .align 1 fused_nn_contrib_conv2d_winograd_without_weight_transform_add_kernel0_param_4,
	.param .u64 .ptr .align 1 fused_nn_contrib_conv2d_winograd_without_weight_transform_add_kernel0_param_5
)
{
	.reg .pred 	%p<37>;
	.reg .b32 	%r<170>;
	.reg .b32 	%f<114>;
	.reg .b64 	%rd<126>;
	// demoted variable
	.shared .align 4 .b8 _ZZ69fused_nn_contrib_conv2d_winograd_without_weight_transform_add_kernel0E8BlockSyn[532];
	ld.param.u64 	%rd7, [fused_nn_contrib_conv2d_winograd_without_weight_transform_add_kernel0_param_2];
	ld.param.u64 	%rd8, [fused_nn_contrib_conv2d_winograd_without_weight_transform_add_kernel0_param_3];
	ld.param.u64 	%rd10, [fused_nn_contrib_conv2d_winograd_without_weight_transform_add_kernel0_param_4];
	cvta.to.global.u64 	%rd1, %rd8;
	cvta.to.global.u64 	%rd2, %rd10;
	// begin inline asm
	mov.u32 %r9, %smid;
	// end inline asm
	mov.u32 	%r2, %tid.x;
	setp.ne.s32 	%p5, %r2, 0;
	@%p5 bra 	$L__BB1_3;
	cvta.to.global.u64 	%rd11, %rd7;
	mul.wide.s32 	%rd12, %r9, 4;
	add.s64 	%rd13, %rd11, %rd12;
	atom.global.add.u32 	%r10, [%rd13], 1;
	setp.ne.s32 	%p6, %r10, 0;
	@%p6 bra 	$L__BB1_3;
	mov.u32 	%r11, %ctaid.x;
	mul.wide.u32 	%rd14, %r11, 4;
	add.s64 	%rd15, %rd2, %rd14;
	atom.global.add.u32 	%r12, [%rd15], 1;
$L__BB1_3:
	bar.sync 	0;
	mov.u32 	%r13, %ctaid.x;
	mul.wide.u32 	%rd16, %r13, 4;
	add.s64 	%rd17, %rd2, %rd16;
	atom.global.or.b32 	%r14, [%rd17], 0;
	setp.eq.s32 	%p7, %r14, 0;
	@%p7 bra 	$L__BB1_46;
	setp.eq.s32 	%p8, %r2, 0;
	bar.sync 	0;
	shl.b32 	%r15, %r2, 2;
	mov.u32 	%r16, _ZZ69fused_nn_contrib_conv2d_winograd_without_weight_transform_add_kernel0E8BlockSyn;
	add.s32 	%r3, %r16, %r15;
	mov.b32 	%r17, 0;
	st.shared.u32 	[%r3], %r17;
	@%p8 bra 	$L__BB1_7;
	atom.shared.or.b32 	%r18, [%r3], 0;
	setp.ne.s32 	%p9, %r18, 0;
	@%p9 bra 	$L__BB1_10;
$L__BB1_6:
	mov.b32 	%r19, 10;
	// begin inline asm
	nanosleep.u32 %r19;
	// end inline asm
	atom.shared.or.b32 	%r20, [%r3], 0;
	setp.eq.s32 	%p10, %r20, 0;
	@%p10 bra 	$L__BB1_6;
	bra.uni 	$L__BB1_10;
$L__BB1_7:
	mul.wide.s32 	%rd18, %r9, 8;
	add.s64 	%rd3, %rd1, %rd18;
	atom.global.or.b64 	%rd19, [%rd3], 0;
	setp.ne.s64 	%p11, %rd19, 0;
	@%p11 bra 	$L__BB1_9;
$L__BB1_8:
	mov.b32 	%r21, 10;
	// begin inline asm
	nanosleep.u32 %r21;
	// end inline asm
	atom.global.or.b64 	%rd20, [%rd3], 0;
	setp.eq.s64 	%p12, %rd20, 0;
	@%p12 bra 	$L__BB1_8;
$L__BB1_9:
	atom.shared.add.u32 	%r22, [_ZZ69fused_nn_contrib_conv2d_winograd_without_weight_transform_add_kernel0E8BlockSyn], 1;
	atom.shared.add.u32 	%r23, [_ZZ69fused_nn_contrib_conv2d_winograd_without_weight_transform_add_kernel0E8BlockSyn+4], 1;
	atom.shared.add.u32 	%r24, [_ZZ69fused_nn_contrib_conv2d_winograd_without_weight_transform_add_kernel0E8BlockSyn+8], 1;
	atom.shared.add.u32 	%r25, [_ZZ69fused_nn_contrib_conv2d_winograd_without_weight_transform_add_kernel0E8BlockSyn+12], 1;
	atom.shared.add.u32 	%r26, [_ZZ69fused_nn_contrib_conv2d_winograd_without_weight_transform_add_kernel0E8BlockSyn+16], 1;
	atom.shared.add.u32 	%r27, [_ZZ69fused_nn_contrib_conv2d_winograd_without_weight_transform_add_kernel0E8BlockSyn+20], 1;
	atom.shared.add.u32 	%r28, [_ZZ69fused_nn_contrib_conv2d_winograd_without_weight_transform_add_kernel0E8BlockSyn+24], 1;
	atom.shared.add.u32 	%r29, [_ZZ69fused_nn_contrib_conv2d_winograd_without_weight_transform_add_kernel0E8BlockSyn+28], 1;
	atom.shared.add.u32 	%r30, [_ZZ69fused_nn_contrib_conv2d_winograd_without_weight_transform_add_kernel0E8BlockSyn+32], 1;
	atom.shared.add.u32 	%r31, [_ZZ69fused_nn_contrib_conv2d_winograd_without_weight_transform_add_kernel0E8BlockSyn+36], 1;
	atom.shared.add.u32 	%r32, [_ZZ69fused_nn_contrib_conv2d_winograd_without_weight_transform_add_kernel0E8BlockSyn+40], 1;
	atom.shared.add.u32 	%r33, [_ZZ69fused_nn_contrib_conv2d_winograd_without_weight_transform_add_kernel0E8BlockSyn+44], 1;
	atom.shared.add.u32 	%r34, [_ZZ69fused_nn_contrib_conv2d_winograd_without_weight_transform_add_kernel0E8BlockSyn+48], 1;
	atom.shared.add.u32 	%r35, [_ZZ69fused_nn_contrib_conv2d_winograd_without_weight_transform_add_kernel0E8BlockSyn+52], 1;
	atom.shared.add.u32 	%r36, [_ZZ69fused_nn_contrib_conv2d_winograd_without_weight_transform_add_kernel0E8BlockSyn+56], 1;
	atom.shared.add.u32 	%r37, [_ZZ69fused_nn_contrib_conv2d_winograd_without_weight_transform_add_kernel0E8BlockSyn+60], 1;
	atom.shared.add.u32 	%r38, [_ZZ69fused_nn_contrib_conv2d_winograd_without_weight_transform_add_kernel0E8BlockSyn+64], 1;
	atom.shared.add.u32 	%r39, [_ZZ69fused_nn_contrib_conv2d_winograd_without_weight_transform_add_kernel0E8BlockSyn+68], 1;
	atom.shared.add.u32 	%r40, [_ZZ69fused_nn_contrib_conv2d_winograd_without_weight_transform_add_kernel0E8BlockSyn+72], 1;
	atom.shared.add.u32 	%r41, [_ZZ69fused_nn_contrib_conv2d_winograd_without_weight_transform_add_kernel0E8BlockSyn+76], 1;
	atom.shared.add.u32 	%r42, [_ZZ69fused_nn_contrib_conv2d_winograd_without_weight_transform_add_kernel0E8BlockSyn+80], 1;
	atom.shared.add.u32 	%r43, [_ZZ69fused_nn_contrib_conv2d_winograd_without_weight_transform_add_kernel0E8BlockSyn+84], 1;
	atom.shared.add.u32 	%r44, [_ZZ69fused_nn_contrib_conv2d_winograd_without_weight_transform_add_kernel0E8BlockSyn+88], 1;
	atom.shared.add.u32 	%r45, [_ZZ69fused_nn_contrib_conv2d_winograd_without_weight_transform_add_kernel0E8BlockSyn+92], 1;
	atom.shared.add.u32 	%r46, [_ZZ69fused_nn_contrib_conv2d_winograd_without_weight_transform_add_kernel0E8BlockSyn+96], 1;
	atom.shared.add.u32 	%r47, [_ZZ69fused_nn_contrib_conv2d_winograd_without_weight_transform_add_kernel0E8BlockSyn+100], 1;
	atom.shared.add.u32 	%r48, [_ZZ69fused_nn_contrib_conv2d_winograd_without_weight_transform_add_kernel0E8BlockSyn+104], 1;
	atom.shared.add.u32 	%r49, [_ZZ69fused_nn_contrib_conv2d_winograd_without_weight_transform_add_kernel0E8BlockSyn+108], 1;
	atom.shared.add.u32 	%r50, [_ZZ69fused_nn_contrib_conv2d_winograd_without_weight_transform_add_kernel0E8BlockSyn+112], 1;
	atom.shared.add.u32 	%r51, [_ZZ69fused_nn_contrib_conv2d_winograd_without_weight_transform_add_kernel0E8BlockSyn+116], 1;
	atom.shared.add.u32 	%r52, [_ZZ69fused_nn_contrib_conv2d_winograd_without_weight_transform_add_kernel0E8BlockSyn+120], 1;
	atom.shared.add.u32 	%r53, [_ZZ69fused_nn_contrib_conv2d_winograd_without_weight_transform_add_kernel0E8BlockSyn+124], 1;
	atom.shared.add.u32 	%r54, [_ZZ69fused_nn_contrib_conv2d_winograd_without_weight_transform_add_kernel0E8BlockSyn+128], 1;
	atom.shared.add.u32 	%r55, [_ZZ69fused_nn_contrib_conv2d_winograd_without_weight_transform_add_kernel0E8BlockSyn+132], 1;
	atom.shared.add.u32 	%r56, [_ZZ69fused_nn_contrib_conv2d_winograd_without_weight_transform_add_kernel0E8BlockSyn+136], 1;
	atom.shared.add.u32 	%r57, [_ZZ69fused_nn_contrib_conv2d_winograd_without_weight_transform_add_kernel0E8BlockSyn+140], 1;
	atom.shared.add.u32 	%r58, [_ZZ69fused_nn_contrib_conv2d_winograd_without_weight_transform_add_kernel0E8BlockSyn+144], 1;
	atom.shared.add.u32 	%r59, [_ZZ69fused_nn_contrib_conv2d_winograd_without_weight_transform_add_kernel0E8BlockSyn+148], 1;
	atom.shared.add.u32 	%r60, [_ZZ69fused_nn_contrib_conv2d_winograd_without_weight_transform_add_kernel0E8BlockSyn+152], 1;
	atom.shared.add.u32 	%r61, [_ZZ69fused_nn_contrib_conv2d_winograd_without_weight_transform_add_kernel0E8BlockSyn+156], 1;
	atom.shared.add.u32 	%r62, [_ZZ69fused_nn_contrib_conv2d_winograd_without_weight_transform_add_kernel0E8BlockSyn+160], 1;
	atom.shared.add.u32 	%r63, [_ZZ69fused_nn_contrib_conv2d_winograd_without_weight_transform_add_kernel0E8BlockSyn+164], 1;
	atom.shared.add.u32 	%r64, [_ZZ69fused_nn_contrib_conv2d_winograd_without_weight_transform_add_kernel0E8BlockSyn+168], 1;
	atom.shared.add.u32 	%r65, [_ZZ69fused_nn_contrib_conv2d_winograd_without_weight_transform_add_kernel0E8BlockSyn+172], 1;
	atom.shared.add.u32 	%r66, [_ZZ69fused_nn_contrib_conv2d_winograd_without_weight_transform_add_kernel0E8BlockSyn+176], 1;
	atom.shared.add.u32 	%r67, [_ZZ69fused_nn_contrib_conv2d_winograd_without_weight_transform_add_kernel0E8BlockSyn+180], 1;
	atom.shared.add.u32 	%r68, [_ZZ69fused_nn_contrib_conv2d_winograd_without_weight_transform_add_kernel0E8BlockSyn+184], 1;
	atom.shared.add.u32 	%r69, [_ZZ69fused_nn_contrib_conv2d_winograd_without_weight_transform_add_kernel0E8BlockSyn+188], 1;
	atom.shared.add.u32 	%r70, [_ZZ69fused_nn_contrib_conv2d_winograd_without_weight_transform_add_kernel0E8BlockSyn+192], 1;
	atom.shared.add.u32 	%r71, [_ZZ69fused_nn_contrib_conv2d_winograd_without_weight_transform_add_kernel0E8BlockSyn+196], 1;
	atom.shared.add.u32 	%r72, [_ZZ69fused_nn_contrib_conv2d_winograd_without_weight_transform_add_kernel0E8BlockSyn+200], 1;
	atom.shared.add.u32 	%r73, [_ZZ69fused_nn_contrib_conv2d_winograd_without_weight_transform_add_kernel0E8BlockSyn+204], 1;
	atom.shared.add.u32 	%r74, [_ZZ69fused_nn_contrib_conv2d_winograd_without_weight_transform_add_kernel0E8BlockSyn+208], 1;
	atom.shared.add.u32 	%r75, [_ZZ69fused_nn_contrib_conv2d_winograd_without_weight_transform_add_kernel0E8BlockSyn+212], 1;
	atom.shared.add.u32 	%r76, [_ZZ69fused_nn_contrib_conv2d_winograd_without_weight_transform_add_kernel0E8BlockSyn+216], 1;
	atom.shared.add.u32 	%r77, [_ZZ69fused_nn_contrib_conv2d_winograd_without_weight_transform_add_kernel0E8BlockSyn+220], 1;
	atom.shared.add.u32 	%r78, [_ZZ69fused_nn_contrib_conv2d_winograd_without_weight_transform_add_kernel0E8BlockSyn+224], 1;
	atom.shared.add.u32 	%r79, [_ZZ69fused_nn_contrib_conv2d_winograd_without_weight_transform_add_kernel0E8BlockSyn+228], 1;
	atom.shared.add.u32 	%r80, [_ZZ69fused_nn_contrib_conv2d_winograd_without_weight_transform_add_kernel0E8BlockSyn+232], 1;
	atom.shared.add.u32 	%r81, [_ZZ69fused_nn_contrib_conv2d_winograd_without_weight_transform_add_kernel0E8BlockSyn+236], 1;
	atom.shared.add.u32 	%r82, [_ZZ69fused_nn_contrib_conv2d_winograd_without_weight_transform_add_kernel0E8BlockSyn+240], 1;
	atom.shared.add.u32 	%r83, [_ZZ69fused_nn_contrib_conv2d_winograd_without_weight_transform_add_kernel0E8BlockSyn+244], 1;
	atom.shared.add.u32 	%r84, [_ZZ69fused_nn_contrib_conv2d_winograd_without_weight_transform_add_kernel0E8BlockSyn+248], 1;
	atom.shared.add.u32 	%r85, [_ZZ69fused_nn_contrib_conv2d_winograd_without_weight_transform_add_kernel0E8BlockSyn+252], 1;
	atom.shared.add.u32 	%r86, [_ZZ69fused_nn_contrib_conv2d_winograd_without_weight_transform_add_kernel0E8BlockSyn+256], 1;
	atom.shared.add.u32 	%r87, [_ZZ69fused_nn_contrib_conv2d_winograd_without_weight_transform_add_kernel0E8BlockSyn+260], 1;
	atom.shared.add.u32 	%r88, [_ZZ69fused_nn_contrib_conv2d_winograd_without_weight_transform_add_kernel0E8BlockSyn+264], 1;
	atom.shared.add.u32 	%r89, [_ZZ69fused_nn_contrib_conv2d_winograd_without_weight_transform_add_kernel0E8BlockSyn+268], 1;
	atom.shared.add.u32 	%r90, [_ZZ69fused_nn_contrib_conv2d_winograd_without_weight_transform_add_kernel0E8BlockSyn+272], 1;
	atom.shared.add.u32 	%r91, [_ZZ69fused_nn_contrib_conv2d_winograd_without_weight_transform_add_kernel0E8BlockSyn+276], 1;
	atom.shared.add.u32 	%r92, [_ZZ69fused_nn_contrib_conv2d_winograd_without_weight_transform_add_kernel0E8BlockSyn+280], 1;
	atom.shared.add.u32 	%r93, [_ZZ69fused_nn_contrib_conv2d_winograd_without_weight_transform_add_kernel0E8BlockSyn+284], 1;
	atom.shared.add.u32 	%r94, [_ZZ69fused_nn_contrib_conv2d_winograd_without_weight_transform_add_kernel0E8BlockSyn+288], 1;
	atom.shared.add.u32 	%r95, [_ZZ69fused_nn_contrib_conv2d_winograd_without_weight_transform_add_kernel0E8BlockSyn+292], 1;
	atom.shared.add.u32 	%r96, [_ZZ69fused_nn_contrib_conv2d_winograd_without_weight_transform_add_kernel0E8BlockSyn+296], 1;
	atom.shared.add.u32 	%r97, [_ZZ69fused_nn_contrib_conv2d_winograd_without_weight_transform_add_kernel0E8BlockSyn+300], 1;
	atom.shared.add.u32 	%r98, [_ZZ69fused_nn_contrib_conv2d_winograd_without_weight_transform_add_kernel0E8BlockSyn+304], 1;
	atom.shared.add.u32 	%r99, [_ZZ69fused_nn_contrib_conv2d_winograd_without_weight_transform_add_kernel0E8BlockSyn+308], 1;
	atom.shared.add.u32 	%r100, [_ZZ69fused_nn_contrib_conv2d_winograd_without_weight_transform_add_kernel0E8BlockSyn+312], 1;
	atom.shared.add.u32 	%r101, [_ZZ69fused_nn_contrib_conv2d_winograd_without_weight_transform_add_kernel0E8BlockSyn+316], 1;
	atom.shared.add.u32 	%r102, [_ZZ69fused_nn_contrib_conv2d_winograd_without_weight_transform_add_kernel0E8BlockSyn+320], 1;
	atom.shared.add.u32 	%r103, [_ZZ69fused_nn_contrib_conv2d_winograd_without_weight_transform_add_kernel0E8BlockSyn+324], 1;
	atom.shared.add.u32 	%r104, [_ZZ69fused_nn_contrib_conv2d_winograd_without_weight_transform_add_kernel0E8BlockSyn+328], 1;
	atom.shared.add.u32 	%r105, [_ZZ69fused_nn_contrib_conv2d_winograd_without_weight_transform_add_kernel0E8BlockSyn+332], 1;
	atom.shared.add.u32 	%r106, [_ZZ69fused_nn_contrib_conv2d_winograd_without_weight_transform_add_kernel0E8BlockSyn+336], 1;
	atom.shared.add.u32 	%r107, [_ZZ69fused_nn_contrib_conv2d_winograd_without_weight_transform_add_kernel0E8BlockSyn+340], 1;
	atom.shared.add.u32 	%r108, [_ZZ69fused_nn_contrib_conv2d_winograd_without_weight_transform_add_kernel0E8BlockSyn+344], 1;
	atom.shared.add.u32 	%r109, [_ZZ69fused_nn_contrib_conv2d_winograd_without_weight_transform_add_kernel0E8BlockSyn+348], 1;
	atom.shared.add.u32 	%r110, [_ZZ69fused_nn_contrib_conv2d_winograd_without_weight_transform_add_kernel0E8BlockSyn+352], 1;
	atom.shared.add.u32 	%r111, [_ZZ69fused_nn_contrib_conv2d_winograd_without_weight_transform_add_kernel0E8BlockSyn+356], 1;
	atom.shared.add.u32 	%r112, [_ZZ69fused_nn_contrib_conv2d_winograd_without_weight_transform_add_kernel0E8BlockSyn+360], 1;
	atom.shared.add.u32 	%r113, [_ZZ69fused_nn_contrib_conv2d_winograd_without_weight_transform_add_kernel0E8BlockSyn+364], 1;
	atom.shared.add.u32 	%r114, [_ZZ69fused_nn_contrib_conv2d_winograd_without_weight_transform_add_kernel0E8BlockSyn+368], 1;
	atom.shared.add.u32 	%r115, [_ZZ69fused_nn_contrib_conv2d_winograd_without_weight_transform_add_kernel0E8BlockSyn+372], 1;
	atom.shared.add.u32 	%r116, [_ZZ69fused_nn_contrib_conv2d_winograd_without_weight_transform_add_kernel0E8BlockSyn+376], 1;
	atom.shared.add.u32 	%r117, [_ZZ69fused_nn_contrib_conv2d_winograd_without_weight_transform_add_kernel0E8BlockSyn+380], 1;
	atom.shared.add.u32 	%r118, [_ZZ69fused_nn_contrib_conv2d_winograd_without_weight_transform_add_kernel0E8BlockSyn+384], 1;
	atom.shared.add.u32 	%r119, [_ZZ69fused_nn_contrib_conv2d_winograd_without_weight_transform_add_kernel0E8BlockSyn+388], 1;
	atom.shared.add.u32 	%r120, [_ZZ69fused_nn_contrib_conv2d_winograd_without_weight_transform_add_kernel0E8BlockSyn+392], 1;
	atom.shared.add.u32 	%r121, [_ZZ69fused_nn_contrib_conv2d_winograd_without_weight_transform_add_kernel0E8BlockSyn+396], 1;
	atom.shared.add.u32 	%r122, [_ZZ69fused_nn_contrib_conv2d_winograd_without_weight_transform_add_kernel0E8BlockSyn+400], 1;
	atom.shared.add.u32 	%r123, [_ZZ69fused_nn_contrib_conv2d_winograd_without_weight_transform_add_kernel0E8BlockSyn+404], 1;
	atom.shared.add.u32 	%r124, [_ZZ69fused_nn_contrib_conv2d_winograd_without_weight_transform_add_kernel0E8BlockSyn+408], 1;
	atom.shared.add.u32 	%r125, [_ZZ69fused_nn_contrib_conv2d_winograd_without_weight_transform_add_kernel0E8BlockSyn+412], 1;
	atom.shared.add.u32 	%r126, [_ZZ69fused_nn_contrib_conv2d_winograd_without_weight_transform_add_kernel0E8BlockSyn+416], 1;
	atom.shared.add.u32 	%r127, [_ZZ69fused_nn_contrib_conv2d_winograd_without_weight_transform_add_kernel0E8BlockSyn+420], 1;
	atom.shared.add.u32 	%r128, [_ZZ69fused_nn_contrib_conv2d_winograd_without_weight_transform_add_kernel0E8BlockSyn+424], 1;
	atom.shared.add.u32 	%r129, [_ZZ69fused_nn_contrib_conv2d_winograd_without_weight_transform_add_kernel0E8BlockSyn+428], 1;
	atom.shared.add.u32 	%r130, [_ZZ69fused_nn_contrib_conv2d_winograd_without_weight_transform_add_kernel0E8BlockSyn+432], 1;
	atom.shared.add.u32 	%r131, [_ZZ69fused_nn_contrib_conv2d_winograd_without_weight_transform_add_kernel0E8BlockSyn+436], 1;
	atom.shared.add.u32 	%r132, [_ZZ69fused_nn_contrib_conv2d_winograd_without_weight_transform_add_kernel0E8BlockSyn+440], 1;
	atom.shared.add.u32 	%r133, [_ZZ69fused_nn_contrib_conv2d_winograd_without_weight_transform_add_kernel0E8BlockSyn+444], 1;
	atom.shared.add.u32 	%r134, [_ZZ69fused_nn_contrib_conv2d_winograd_without_weight_transform_add_kernel0E8BlockSyn+448], 1;
	atom.shared.add.u32 	%r135, [_ZZ69fused_nn_contrib_conv2d_winograd_without_weight_transform_add_kernel0E8BlockSyn+452], 1;
	atom.shared.add.u32 	%r136, [_ZZ69fused_nn_contrib_conv2d_winograd_without_weight_transform_add_kernel0E8BlockSyn+456], 1;
	atom.shared.add.u32 	%r137, [_ZZ69fused_nn_contrib_conv2d_winograd_without_weight_transform_add_kernel0E8BlockSyn+460], 1;
	atom.shared.add.u32 	%r138, [_ZZ69fused_nn_contrib_conv2d_winograd_without_weight_transform_add_kernel0E8BlockSyn+464], 1;
	atom.shared.add.u32 	%r139, [_ZZ69fused_nn_contrib_conv2d_winograd_without_weight_transform_add_kernel0E8BlockSyn+468], 1;
	atom.shared.add.u32 	%r140, [_ZZ69fused_nn_contrib_conv2d_winograd_without_weight_transform_add_kernel0E8BlockSyn+472], 1;
	atom.shared.add.u32 	%r141, [_ZZ69fused_nn_contrib_conv2d_winograd_without_weight_transform_add_kernel0E8BlockSyn+476], 1;
	atom.shared.add.u32 	%r142, [_ZZ69fused_nn_contrib_conv2d_winograd_without_weight_transform_add_kernel0E8BlockSyn+480], 1;
	atom.shared.add.u32 	%r143, [_ZZ69fused_nn_contrib_conv2d_winograd_without_weight_transform_add_kernel0E8BlockSyn+484], 1;
	atom.shared.add.u32 	%r144, [_ZZ69fused_nn_contrib_conv2d_winograd_without_weight_transform_add_kernel0E8BlockSyn+488], 1;
	atom.shared.add.u32 	%r145, [_ZZ69fused_nn_contrib_conv2d_winograd_without_weight_transform_add_kernel0E8BlockSyn+492], 1;
	atom.shared.add.u32 	%r146, [_ZZ69fused_nn_contrib_conv2d_winograd_without_weight_transform_add_kernel0E8BlockSyn+496], 1;
	atom.shared.add.u32 	%r147, [_ZZ69fused_nn_contrib_conv2d_winograd_without_weight_transform_add_kernel0E8BlockSyn+500], 1;
	atom.shared.add.u32 	%r148, [_ZZ69fused_nn_contrib_conv2d_winograd_without_weight_transform_add_kernel0E8BlockSyn+504], 1;
	atom.shared.add.u32 	%r149, [_ZZ69fused_nn_contrib_conv2d_winograd_without_weight_transform_add_kernel0E8BlockSyn+508], 1;
	atom.shared.add.u32 	%r150, [_ZZ69fused_nn_contrib_conv2d_winograd_without_weight_transform_add_kernel0E8BlockSyn+512], 1;
	atom.shared.add.u32 	%r151, [_ZZ69fused_nn_contrib_conv2d_winograd_without_weight_transform_add_kernel0E8BlockSyn+516], 1;
	atom.shared.add.u32 	%r152, [_ZZ69fused_nn_contrib_conv2d_winograd_without_weight_transform_add_kernel0E8BlockSyn+520], 1;
	atom.shared.add.u32 	%r153, [_ZZ69fused_nn_contrib_conv2d_winograd_without_weight_transform_add_kernel0E8BlockSyn+524], 1;
	atom.shared.add.u32 	%r154, [_ZZ69fused_nn_contrib_conv2d_winograd_without_weight_transform_add_kernel0E8BlockSyn+528], 1;
$L__BB1_10:
	mov.u32 	%r4, %tid.x;
	setp.ne.s32 	%p13, %r4, 1;
	@%p13 bra 	$L__BB1_12;
	ld.param.u64 	%rd124, [fused_nn_contrib_conv2d_winograd_without_weight_transform_add_kernel0_param_5];
	// begin inline asm
	mov.u64 %rd21, %globaltimer;
	// end inline asm
	shr.u64 	%rd22, %rd21, 3;
	mul.hi.u64 	%rd23, %rd22, 2361183241434822607;
	shr.u64 	%rd24, %rd23, 4;
	cvta.to.global.u64 	%rd25, %rd124;
	mul.wide.u32 	%rd26, %r9, 8;
	add.s64 	%rd27, %rd25, %rd26;
	st.global.u64 	[%rd27], %rd24;
$L__BB1_12:
	ld.param.u64 	%rd121, [fused_nn_contrib_conv2d_winograd_without_weight_transform_add_kernel0_param_0];
	shr.u32 	%r156, %r4, 2;
	and.b32  	%r5, %r156, 3;
	shl.b32 	%r157, %r4, 1;
	and.b32  	%r6, %r157, 6;
	mov.u32 	%r7, %ctaid.x;
	shr.u32 	%r158, %r4, 4;
	mul.lo.s32 	%r159, %r158, 49;
	mad.lo.s32 	%r160, %r7, 392, %r159;
	add.s32 	%r161, %r160, %r6;
	mad.lo.s32 	%r162, %r5, 14, %r161;
	add.s32 	%r163, %r162, -8;
	and.b32  	%r8, %r4, 12;
	setp.eq.s32 	%p14, %r8, 0;
	setp.eq.s32 	%p15, %r6, 0;
	or.pred  	%p16, %p14, %p15;
	cvta.to.global.u64 	%rd28, %rd121;
	mul.wide.s32 	%rd29, %r163, 4;
	add.s64 	%rd4, %rd28, %rd29;
	mov.f32 	%f99, 0f00000000;
	@%p16 bra 	$L__BB1_14;
	ld.global.nc.f32 	%f33, [%rd4];
	add.f32 	%f99, %f33, 0f00000000;
$L__BB1_14:
	setp.eq.s32 	%p17, %r8, 0;
	mov.f32 	%f100, 0f00000000;
	@%p17 bra 	$L__BB1_16;
	ld.global.nc.f32 	%f100, [%rd4+4];
$L__BB1_16:
	setp.eq.s32 	%p18, %r8, 0;
	setp.eq.s32 	%p1, %r6, 6;
	or.pred  	%p20, %p18, %p1;
	mov.f32 	%f101, 0f00000000;
	@%p20 bra 	$L__BB1_18;
	ld.global.nc.f32 	%f101, [%rd4+8];
$L__BB1_18:
	setp.eq.s32 	%p21, %r8, 0;
	setp.gt.u32 	%p22, %r6, 4;
	or.pred  	%p23, %p21, %p22;
	mov.f32 	%f102, 0f00000000;
	@%p23 bra 	$L__BB1_20;
	ld.global.nc.f32 	%f102, [%rd4+12];
$L__BB1_20:
	setp.eq.s32 	%p24, %r6, 0;
	mov.f32 	%f103, 0f00000000;
	@%p24 bra 	$L__BB1_22;
	ld.global.nc.f32 	%f103, [%rd4+28];
$L__BB1_22:
	setp.eq.s32 	%p25, %r6, 6;
	ld.global.nc.f32 	%f11, [%rd4+32];
	mov.f32 	%f104, 0f00000000;
	@%p25 bra 	$L__BB1_24;
	ld.global.nc.f32 	%f104, [%rd4+36];
$L__BB1_24:
	setp.gt.u32 	%p26, %r6, 4;
	mov.f32 	%f105, 0f00000000;
	@%p26 bra 	$L__BB1_26;
	ld.global.nc.f32 	%f105, [%rd4+40];
$L__BB1_26:
	setp.eq.s32 	%p27, %r6, 0;
	setp.eq.s32 	%p28, %r5, 3;
	or.pred  	%p2, %p28, %p27;
	mov.f32 	%f106, 0f00000000;
	@%p2 bra 	$L__BB1_28;
	ld.global.nc.f32 	%f106, [%rd4+56];
$L__BB1_28:
	setp.eq.s32 	%p30, %r5, 3;
	mov.f32 	%f107, 0f00000000;
	mov.pred 	%p36, -1;
	@%p30 bra 	$L__BB1_30;
	ld.global.nc.f32 	%f107, [%rd4+60];
	mov.pred 	%p36, %p1;
$L__BB1_30:
	mov.f32 	%f108, 0f00000000;
	@%p36 bra 	$L__BB1_32;
	ld.global.nc.f32 	%f108, [%rd4+64];
$L__BB1_32:
	setp.eq.s32 	%p31, %r5, 3;
	setp.gt.u32 	%p32, %r6, 4;
	or.pred  	%p4, %p31, %p32;
	mov.f32 	%f109, 0f00000000;
	@%p4 bra 	$L__BB1_34;
	ld.global.nc.f32 	%f109, [%rd4+68];
$L__BB1_34:
	mov.f32 	%f110, 0f00000000;
	@%p2 bra 	$L__BB1_36;
	ld.global.nc.f32 	%f110, [%rd4+84];
$L__BB1_36:
	setp.eq.s32 	%p33, %r5, 3;
	mov.f32 	%f111, 0f00000000;
	@%p33 bra 	$L__BB1_38;
	ld.global.nc.f32 	%f111, [%rd4+88];
$L__BB1_38:
	mov.f32 	%f112, 0f00000000;
	@%p36 bra 	$L__BB1_40;
	ld.global.nc.f32 	%f112, [%rd4+92];
$L__BB1_40:
	mov.f32 	%f113, 0f00000000;
	@%p4 bra 	$L__BB1_42;
	ld.global.nc.f32 	%f113, [%rd4+96];
$L__BB1_42:
	ld.param.u64 	%rd122, [fused_nn_contrib_conv2d_winograd_without_weight_transform_add_kernel0_param_1];
	setp.ne.s32 	%p34, %r4, 1;
	sub.f32 	%f48, %f99, %f101;
	sub.f32 	%f49, %f48, %f106;
	add.f32 	%f50, %f49, %f108;
	mov.f32 	%f51, 0f00000000;
	sub.f32 	%f52, %f51, %f100;
	add.f32 	%f53, %f52, %f101;
	add.f32 	%f54, %f53, %f107;
	sub.f32 	%f55, %f54, %f108;
	add.f32 	%f56, %f100, 0f00000000;
	add.f32 	%f57, %f56, %f101;
	sub.f32 	%f58, %f57, %f107;
	sub.f32 	%f59, %f58, %f108;
	add.f32 	%f60, %f52, %f102;
	add.f32 	%f61, %f60, %f107;
	sub.f32 	%f62, %f61, %f109;
	sub.f32 	%f63, %f51, %f103;
	add.f32 	%f64, %f63, %f104;
	add.f32 	%f65, %f64, %f106;
	sub.f32 	%f66, %f65, %f108;
	add.f32 	%f67, %f11, 0f00000000;
	sub.f32 	%f68, %f67, %f104;
	sub.f32 	%f69, %f68, %f107;
	add.f32 	%f70, %f69, %f108;
	sub.f32 	%f71, %f51, %f11;
	sub.f32 	%f72, %f71, %f104;
	add.f32 	%f73, %f72, %f107;
	add.f32 	%f74, %f73, %f108;
	sub.f32 	%f75, %f67, %f105;
	sub.f32 	%f76, %f75, %f107;
	add.f32 	%f77, %f76, %f109;
	add.f32 	%f78, %f103, 0f00000000;
	sub.f32 	%f79, %f78, %f104;
	add.f32 	%f80, %f79, %f106;
	sub.f32 	%f81, %f80, %f108;
	add.f32 	%f82, %f71, %f104;
	sub.f32 	%f83, %f82, %f107;
	add.f32 	%f84, %f83, %f108;
	add.f32 	%f85, %f67, %f104;
	add.f32 	%f86, %f85, %f107;
	add.f32 	%f87, %f86, %f108;
	add.f32 	%f88, %f71, %f105;
	sub.f32 	%f89, %f88, %f107;
	add.f32 	%f90, %f89, %f109;
	add.f32 	%f91, %f64, %f110;
	sub.f32 	%f92, %f91, %f112;
	sub.f32 	%f93, %f68, %f111;
	add.f32 	%f94, %f93, %f112;
	add.f32 	%f95, %f72, %f111;
	add.f32 	%f96, %f95, %f112;
	sub.f32 	%f97, %f75, %f111;
	add.f32 	%f98, %f97, %f113;
	shl.b32 	%r167, %r7, 7;
	add.s32 	%r168, %r167, %r4;
	cvta.to.global.u64 	%rd30, %rd122;
	mul.wide.u32 	%rd31, %r168, 4;
	add.s64 	%rd32, %rd30, %rd31;
	st.global.f32 	[%rd32], %f50;
	st.global.f32 	[%rd32+32768], %f55;
	st.global.f32 	[%rd32+65536], %f59;
	st.global.f32 	[%rd32+98304], %f62;
	st.global.f32 	[%rd32+131072], %f66;
	st.global.f32 	[%rd32+163840], %f70;
	st.global.f32 	[%rd32+196608], %f74;
	st.global.f32 	[%rd32+229376], %f77;
	st.global.f32 	[%rd32+262144], %f81;
	st.global.f32 	[%rd32+294912], %f84;
	st.global.f32 	[%rd32+327680], %f87;
	st.global.f32 	[%rd32+360448], %f90;
	st.global.f32 	[%rd32+393216], %f92;
	st.global.f32 	[%rd32+425984], %f94;
	st.global.f32 	[%rd32+458752], %f96;
	st.global.f32 	[%rd32+491520], %f98;
	@%p34 bra 	$L__BB1_46;
	setp.ne.s32 	%p35, %r9, 0;
	@%p35 bra 	$L__BB1_45;
	ld.param.u64 	%rd123, [fused_nn_contrib_conv2d_winograd_without_weight_transform_add_kernel0_param_3];
	cvta.to.global.u64 	%rd33, %rd123;
	atom.global.exch.b64 	%rd34, [%rd33], 1;
	atom.global.exch.b64 	%rd35, [%rd33+8], 1;
	atom.global.exch.b64 	%rd36, [%rd33+16], 1;
	atom.global.exch.b64 	%rd37, [%rd33+24], 1;
	atom.global.exch.b64 	%rd38, [%rd33+32], 1;
	atom.global.exch.b64 	%rd39, [%rd33+40], 1;
	atom.global.exch.b64 	%rd40, [%rd33+48], 1;
	atom.global.exch.b64 	%rd41, [%rd33+56], 1;
	atom.global.exch.b64 	%rd42, [%rd33+64], 1;
	atom.global.exch.b64 	%rd43, [%rd33+72], 1;
	atom.global.exch.b64 	%rd44, [%rd33+80], 1;
	atom.global.exch.b64 	%rd45, [%rd33+88], 1;
	atom.global.exch.b64 	%rd46, [%rd33+96], 1;
	atom.global.exch.b64 	%rd47, [%rd33+104], 1;
	atom.global.exch.b64 	%rd48, [%rd33+112], 1;
	atom.global.exch.b64 	%rd49, [%rd33+120], 1;
	atom.global.exch.b64 	%rd50, [%rd33+128], 1;
	atom.global.exch.b64 	%rd51, [%rd33+136], 1;
	atom.global.exch.b64 	%rd52, [%rd33+144], 1;
	atom.global.exch.b64 	%rd53, [%rd33+152], 1;
	atom.global.exch.b64 	%rd54, [%rd33+160], 1;
	atom.global.exch.b64 	%rd55, [%rd33+168], 1;
	atom.global.exch.b64 	%rd56, [%rd33+176], 1;
	atom.global.exch.b64 	%rd57, [%rd33+184], 1;
	atom.global.exch.b64 	%rd58, [%rd33+192], 1;
	atom.global.exch.b64 	%rd59, [%rd33+200], 1;
	atom.global.exch.b64 	%rd60, [%rd33+208], 1;
	atom.global.exch.b64 	%rd61, [%rd33+216], 1;
	atom.global.exch.b64 	%rd62, [%rd33+224], 1;
	atom.global.exch.b64 	%rd63, [%rd33+232], 1;
	atom.global.exch.b64 	%rd64, [%rd33+240], 1;
	atom.global.exch.b64 	%rd65, [%rd33+248], 1;
	atom.global.exch.b64 	%rd66, [%rd33+256], 1;
	atom.global.exch.b64 	%rd67, [%rd33+264], 1;
	atom.global.exch.b64 	%rd68, [%rd33+272], 1;
	atom.global.exch.b64 	%rd69, [%rd33+280], 1;
	atom.global.exch.b64 	%rd70, [%rd33+288], 1;
	atom.global.exch.b64 	%rd71, [%rd33+296], 1;
	atom.global.exch.b64 	%rd72, [%rd33+304], 1;
	atom.global.exch.b64 	%rd73, [%rd33+312], 1;
	atom.global.exch.b64 	%rd74, [%rd33+320], 1;
	atom.global.exch.b64 	%rd75, [%rd33+328], 1;
	atom.global.exch.b64 	%rd76, [%rd33+336], 1;
	atom.global.exch.b64 	%rd77, [%rd33+344], 1;
	atom.global.exch.b64 	%rd78, [%rd33+352], 1;
	atom.global.exch.b64 	%rd79, [%rd33+360], 1;
	atom.global.exch.b64 	%rd80, [%rd33+368], 1;
	atom.global.exch.b64 	%rd81, [%rd33+376], 1;
	atom.global.exch.b64 	%rd82, [%rd33+384], 1;
	atom.global.exch.b64 	%rd83, [%rd33+392], 1;
	atom.global.exch.b64 	%rd84, [%rd33+400], 1;
	atom.global.exch.b64 	%rd85, [%rd33+408], 1;
	atom.global.exch.b64 	%rd86, [%rd33+416], 1;
	atom.global.exch.b64 	%rd87, [%rd33+424], 1;
	atom.global.exch.b64 	%rd88, [%rd33+432], 1;
	atom.global.exch.b64 	%rd89, [%rd33+440], 1;
	atom.global.exch.b64 	%rd90, [%rd33+448], 1;
	atom.global.exch.b64 	%rd91, [%rd33+456], 1;
	atom.global.exch.b64 	%rd92, [%rd33+464], 1;
	atom.global.exch.b64 	%rd93, [%rd33+472], 1;
	atom.global.exch.b64 	%rd94, [%rd33+480], 1;
	atom.global.exch.b64 	%rd95, [%rd33+488], 1;
	atom.global.exch.b64 	%rd96, [%rd33+496], 1;
	atom.global.exch.b64 	%rd97, [%rd33+504], 1;
	atom.global.exch.b64 	%rd98, [%rd33+512], 1;
	atom.global.exch.b64 	%rd99, [%rd33+520], 1;
	atom.global.exch.b64 	%rd100, [%rd33+528], 1;
	atom.global.exch.b64 	%rd101, [%rd33+536], 1;
	atom.global.exch.b64 	%rd102, [%rd33+544], 1;
	atom.global.exch.b64 	%rd103, [%rd33+552], 1;
	atom.global.exch.b64 	%rd104, [%rd33+560], 1;
	atom.global.exch.b64 	%rd105, [%rd33+568], 1;
	atom.global.exch.b64 	%rd106, [%rd33+576], 1;
	atom.global.exch.b64 	%rd107, [%rd33+584], 1;
	atom.global.exch.b64 	%rd108, [%rd33+592], 1;
	atom.global.exch.b64 	%rd109, [%rd33+600], 1;
	atom.global.exch.b64 	%rd110, [%rd33+608], 1;
	atom.global.exch.b64 	%rd111, [%rd33+616], 1;
	atom.global.exch.b64 	%rd112, [%rd33+624], 1;
	atom.global.exch.b64 	%rd113, [%rd33+632], 1;
$L__BB1_45:
	ld.param.u64 	%rd125, [fused_nn_contrib_conv2d_winograd_without_weight_transform_add_kernel0_param_5];
	// begin inline asm
	mov.u64 %rd114, %globaltimer;
	// end inline asm
	shr.u64 	%rd115, %rd114, 3;
	mul.hi.u64 	%rd116, %rd115, 2361183241434822607;
	shr.u64 	%rd117, %rd116, 4;
	add.s32 	%r169, %r9, 80;
	cvta.to.global.u64 	%rd118, %rd125;
	mul.wide.u32 	%rd119, %r169, 8;
	add.s64 	%rd120, %rd118, %rd119;
	st.global.u64 	[%rd120], %rd117;
$L__BB1_46:
	ret;

}


// ===== COMPILED SASS (sm_100) =====

	.target	sm_100

	.elftype	@"ET_EXEC"


//--------------------- .note.nv.tkinfo           --------------------------
	.section	.note.nv.tkinfo,"",@"SHT_NOTE"
	.sectionflags	@"SHF_NOTE_NV_TKINFO"
	.tkinfo
        /*0018*/ 	.word	0x00000002
        /*0030*/ 	.string	""
        /*0030*/ 	.string	"ptxas"
        /*0030*/ 	.string	"Cuda compilation tools, release 13.0, V13.0.88"
        /*0030*/ 	.string	"Build cuda_13.0.r13.0/compiler.36424714_0"
        /*0030*/ 	.string	"-arch sm_100 -m 64 "



//--------------------- .note.nv.cuinfo           --------------------------
	.section	.note.nv.cuinfo,"",@"SHT_NOTE"
	.sectionflags	@"SHF_NOTE_NV_CUINFO"
        /*0018*/ 	.short	0x0002
        /*001a*/ 	.short	0x0064
        /*001c*/ 	.short	0x0082
	.zero		2


//--------------------- .nv.info                  --------------------------
	.section	.nv.info,"",@"SHT_CUDA_INFO"
	.align	4


	//----- nvinfo : EIATTR_REGCOUNT
	.align		4
        /*0000*/ 	.byte	0x04, 0x2f
        /*0002*/ 	.short	(.L_1 - .L_0)
	.align		4
.L_0:
        /*0004*/ 	.word	index@(fused_nn_contrib_conv2d_winograd_without_weight_transform_add_kernel0_warm)
        /*0008*/ 	.word	0x00000020


	//----- nvinfo : EIATTR_FRAME_SIZE
	.align		4
.L_1:
        /*000c*/ 	.byte	0x04, 0x11
        /*000e*/ 	.short	(.L_3 - .L_2)
	.align		4
.L_2:
        /*0010*/ 	.word	index@(fused_nn_contrib_conv2d_winograd_without_weight_transform_add_kernel0_warm)
        /*0014*/ 	.word	0x00000000


	//----- nvinfo : EIATTR_REGCOUNT
	.align		4
.L_3:
        /*0018*/ 	.byte	0x04, 0x2f
        /*001a*/ 	.short	(.L_5 - .L_4)
	.align		4
.L_4:
        /*001c*/ 	.word	index@(fused_nn_contrib_conv2d_winograd_without_weight_transform_add_kernel0)
        /*0020*/ 	.word	0x00000020


	//----- nvinfo : EIATTR_FRAME_SIZE
	.align		4
.L_5:
        /*0024*/ 	.byte	0x04, 0x11
        /*0026*/ 	.short	(.L_7 - .L_6)
	.align		4
.L_6:
        /*0028*/ 	.word	index@(fused_nn_contrib_conv2d_winograd_without_weight_transform_add_kernel0)
        /*002c*/ 	.word	0x00000000


	//----- nvinfo : EIATTR_MIN_STACK_SIZE
	.align		4
.L_7:
        /*0030*/ 	.byte	0x04, 0x12
        /*0032*/ 	.short	(.L_9 - .L_8)
	.align		4
.L_8:
        /*0034*/ 	.word	index@(fused_nn_contrib_conv2d_winograd_without_weight_transform_add_kernel0)
        /*0038*/ 	.word	0x00000000


	//----- nvinfo : EIATTR_MIN_STACK_SIZE
	.align		4
.L_9:
        /*003c*/ 	.byte	0x04, 0x12
        /*003e*/ 	.short	(.L_11 - .L_10)
	.align		4
.L_10:
        /*0040*/ 	.word	index@(fused_nn_contrib_conv2d_winograd_without_weight_transform_add_kernel0_warm)
        /*0044*/ 	.word	0x00000000
.L_11:


//--------------------- .nv.compat                --------------------------
	.section	.nv.compat,"",@"SHT_CUDA_COMPAT_INFO"
	.align	4
        /*0000*/ 	.byte	0x02, 0x09, 0x00, 0x00, 0x02, 0x02, 0x01, 0x00, 0x02, 0x05, 0x05, 0x00, 0x03, 0x07, 0x01, 0x01
        /*0010*/ 	.byte	0x02, 0x03, 0x00, 0x00, 0x02, 0x06, 0x01, 0x00, 0x04, 0x0b, 0x08, 0x00, 0x09, 0x00, 0x00, 0x00
        /*0020*/ 	.byte	0x00, 0x00, 0x00, 0x00


//--------------------- .nv.info.fused_nn_contrib_conv2d_winograd_without_weight_transform_add_kernel0 --------------------------
	.section	.nv.info.fused_nn_contrib_conv2d_winograd_without_weight_transform_add_kernel0,"",@"SHT_CUDA_INFO"
	.sectionflags	@""
	.align	4


	//----- nvinfo : EIATTR_CUDA_API_VERSION
	.align		4
        /*0000*/ 	.byte	0x04, 0x37
        /*0002*/ 	.short	(.L_13 - .L_12)
.L_12:
        /*0004*/ 	.word	0x00000082


	//----- nvinfo : EIATTR_KPARAM_INFO
	.align		4
.L_13:
        /*0008*/ 	.byte	0x04, 0x17
        /*000a*/ 	.short	(.L_15 - .L_14)
.L_14:
        /*000c*/ 	.word	0x00000000
        /*0010*/ 	.short	0x0005
        /*0012*/ 	.short	0x0028
        /*0014*/ 	.byte	0x00, 0xf5, 0x21, 0x00


	//----- nvinfo : EIATTR_KPARAM_INFO
	.align		4
.L_15:
        /*0018*/ 	.byte	0x04, 0x17
        /*001a*/ 	.short	(.L_17 - .L_16)
.L_16:
        /*001c*/ 	.word	0x00000000
        /*0020*/ 	.short	0x0004
        /*0022*/ 	.short	0x0020
        /*0024*/ 	.byte	0x00, 0xf5, 0x21, 0x00


	//----- nvinfo : EIATTR_KPARAM_INFO
	.align		4
.L_17:
        /*0028*/ 	.byte	0x04, 0x17
        /*002a*/ 	.short	(.L_19 - .L_18)
.L_18:
        /*002c*/ 	.word	0x00000000
        /*0030*/ 	.short	0x0003
        /*0032*/ 	.short	0x0018
        /*0034*/ 	.byte	0x00, 0xf5, 0x21, 0x00


	//----- nvinfo : EIATTR_KPARAM_INFO
	.align		4
.L_19:
        /*0038*/ 	.byte	0x04, 0x17
        /*003a*/ 	.short	(.L_21 - .L_20)
.L_20:
        /*003c*/ 	.word	0x00000000
        /*0040*/ 	.short	0x0002
        /*0042*/ 	.short	0x0010
        /*0044*/ 	.byte	0x00, 0xf5, 0x21, 0x00


	//----- nvinfo : EIATTR_KPARAM_INFO
	.align		4
.L_21:
        /*0048*/ 	.byte	0x04, 0x17
        /*004a*/ 	.short	(.L_23 - .L_22)
.L_22:
        /*004c*/ 	.word	0x00000000
        /*0050*/ 	.short	0x0001
        /*0052*/ 	.short	0x0008
        /*0054*/ 	.byte	0x00, 0xf5, 0x21, 0x00


	//----- nvinfo : EIATTR_KPARAM_INFO
	.align		4
.L_23:
        /*0058*/ 	.byte	0x04, 0x17
        /*005a*/ 	.short	(.L_25 - .L_24)
.L_24:
        /*005c*/ 	.word	0x00000000
        /*0060*/ 	.short	0x0000
        /*0062*/ 	.short	0x0000
        /*0064*/ 	.byte	0x00, 0xf5, 0x21, 0x00


	//----- nvinfo : EIATTR_SPARSE_MMA_MASK
	.align		4
.L_25:
        /*0068*/ 	.byte	0x03, 0x50
        /*006a*/ 	.short	0x0000


	//----- nvinfo : EIATTR_MAXREG_COUNT
	.align		4
        /*006c*/ 	.byte	0x03, 0x1b
        /*006e*/ 	.short	0x00ff


	//----- nvinfo : EIATTR_NUM_BARRIERS
	.align		4
        /*0070*/ 	.byte	0x02, 0x4c
        /*0072*/ 	.byte	0x01
	.zero		1


	//----- nvinfo : EIATTR_MERCURY_ISA_VERSION
	.align		4
        /*0074*/ 	.byte	0x03, 0x5f
        /*0076*/ 	.short	0x0101


	//----- nvinfo : EIATTR_VRC_CTA_INIT_COUNT
	.align		4
        /*0078*/ 	.byte	0x02, 0x4a
	.zero		1
	.zero		1


	//----- nvinfo : EIATTR_EXIT_INSTR_OFFSETS
	.align		4
        /*007c*/ 	.byte	0x04, 0x1c
        /*007e*/ 	.short	(.L_27 - .L_26)


	//   ....[0]....
.L_26:
        /*0080*/ 	.word	0x00000180


	//   ....[1]....
        /*0084*/ 	.word	0x000014b0


	//   ....[2]....
        /*0088*/ 	.word	0x00001b60


	//----- nvinfo : EIATTR_CRS_STACK_SIZE
	.align		4
.L_27:
        /*008c*/ 	.byte	0x04, 0x1e
        /*008e*/ 	.short	(.L_29 - .L_28)
.L_28:
        /*0090*/ 	.word	0x00000000


	//----- nvinfo : EIATTR_CBANK_PARAM_SIZE
	.align		4
.L_29:
        /*0094*/ 	.byte	0x03, 0x19
        /*0096*/ 	.short	0x0030


	//----- nvinfo : EIATTR_PARAM_CBANK
	.align		4
        /*0098*/ 	.byte	0x04, 0x0a
        /*009a*/ 	.short	(.L_31 - .L_30)
	.align		4
.L_30:
        /*009c*/ 	.word	index@(.nv.constant0.fused_nn_contrib_conv2d_winograd_without_weight_transform_add_kernel0)
        /*00a0*/ 	.short	0x0380
        /*00a2*/ 	.short	0x0030


	//----- nvinfo : EIATTR_SW_WAR
	.align		4
.L_31:
        /*00a4*/ 	.byte	0x04, 0x36
        /*00a6*/ 	.short	(.L_33 - .L_32)
.L_32:
        /*00a8*/ 	.word	0x00000008
.L_33:


//--------------------- .nv.info.fused_nn_contrib_conv2d_winograd_without_weight_transform_add_kernel0_warm --------------------------
	.section	.nv.info.fused_nn_contrib_conv2d_winograd_without_weight_transform_add_kernel0_warm,"",@"SHT_CUDA_INFO"
	.sectionflags	@""
	.align	4


	//----- nvinfo : EIATTR_CUDA_API_VERSION
	.align		4
        /*0000*/ 	.byte	0x04, 0x37
        /*0002*/ 	.short	(.L_35 - .L_34)
.L_34:
        /*0004*/ 	.word	0x00000082


	//----- nvinfo : EIATTR_KPARAM_INFO
	.align		4
.L_35:
        /*0008*/ 	.byte	0x04, 0x17
        /*000a*/ 	.short	(.L_37 - .L_36)
.L_36:
        /*000c*/ 	.word	0x00000000
        /*0010*/ 	.short	0x0004
        /*0012*/ 	.short	0x0020
        /*0014*/ 	.byte	0x00, 0xf5, 0x21, 0x00


	//----- nvinfo : EIATTR_KPARAM_INFO
	.align		4
.L_37:
        /*0018*/ 	.byte	0x04, 0x17
        /*001a*/ 	.short	(.L_39 - .L_38)
.L_38:
        /*001c*/ 	.word	0x00000000
        /*0020*/ 	.short	0x0003
        /*0022*/ 	.short	0x0018
        /*0024*/ 	.byte	0x00, 0xf5, 0x21, 0x00


	//----- nvinfo : EIATTR_KPARAM_INFO
	.align		4
.L_39:
        /*0028*/ 	.byte	0x04, 0x17
        /*002a*/ 	.short	(.L_41 - .L_40)
.L_40:
        /*002c*/ 	.word	0x00000000
        /*0030*/ 	.short	0x0002
        /*0032*/ 	.short	0x0010
        /*0034*/ 	.byte	0x00, 0xf5, 0x21, 0x00


	//----- nvinfo : EIATTR_KPARAM_INFO
	.align		4
.L_41:
        /*0038*/ 	.byte	0x04, 0x17
        /*003a*/ 	.short	(.L_43 - .L_42)
.L_42:
        /*003c*/ 	.word	0x00000000
        /*0040*/ 	.short	0x0001
        /*0042*/ 	.short	0x0008
        /*0044*/ 	.byte	0x00, 0xf5, 0x21, 0x00


	//----- nvinfo : EIATTR_KPARAM_INFO
	.align		4
.L_43:
        /*0048*/ 	.byte	0x04, 0x17
        /*004a*/ 	.short	(.L_45 - .L_44)
.L_44:
        /*004c*/ 	.word	0x00000000
        /*0050*/ 	.short	0x0000
        /*0052*/ 	.short	0x0000
        /*0054*/ 	.byte	0x00, 0xf5, 0x21, 0x00


	//----- nvinfo : EIATTR_SPARSE_MMA_MASK
	.align		4
.L_45:
        /*0058*/ 	.byte	0x03, 0x50
        /*005a*/ 	.short	0x0000


	//----- nvinfo : EIATTR_MAXREG_COUNT
	.align		4
        /*005c*/ 	.byte	0x03, 0x1b
        /*005e*/ 	.short	0x00ff


	//----- nvinfo : EIATTR_MERCURY_ISA_VERSION
	.align		4
        /*0060*/ 	.byte	0x03, 0x5f
        /*0062*/ 	.short	0x0101


	//----- nvinfo : EIATTR_VRC_CTA_INIT_COUNT
	.align		4
        /*0064*/ 	.byte	0x02, 0x4a
	.zero		1
	.zero		1


	//----- nvinfo : EIATTR_EXIT_INSTR_OFFSETS
	.align		4
        /*0068*/ 	.byte	0x04, 0x1c
        /*006a*/ 	.short	(.L_47 - .L_46)


	//   ....[0]....
.L_46:
        /*006c*/ 	.word	0x000007c0


	//----- nvinfo : EIATTR_CBANK_PARAM_SIZE
	.align		4
.L_47:
        /*0070*/ 	.byte	0x03, 0x19
        /*0072*/ 	.short	0x0028


	//----- nvinfo : EIATTR_PARAM_CBANK
	.align		4
        /*0074*/ 	.byte	0x04, 0x0a
        /*0076*/ 	.short	(.L_49 - .L_48)
	.align		4
.L_48:
        /*0078*/ 	.word	index@(.nv.constant0.fused_nn_contrib_conv2d_winograd_without_weight_transform_add_kernel0_warm)
        /*007c*/ 	.short	0x0380
        /*007e*/ 	.short	0x0028


	//----- nvinfo : EIATTR_SW_WAR
	.align		4
.L_49:
        /*0080*/ 	.byte	0x04, 0x36
        /*0082*/ 	.short	(.L_51 - .L_50)
.L_50:
        /*0084*/ 	.word	0x00000008
.L_51:


//--------------------- .nv.callgraph             --------------------------
	.section	.nv.callgraph,"",@"SHT_CUDA_CALLGRAPH"
	.align	4
	.sectionentsize	8
	.align		4
        /*0000*/ 	.word	0x00000000
	.align		4
        /*0004*/ 	.word	0xffffffff
	.align		4
        /*0008*/ 	.word	0x00000000
	.align		4
        /*000c*/ 	.word	0xfffffffe
	.align		4
        /*0010*/ 	.word	0x00000000
	.align		4
        /*0014*/ 	.word	0xfffffffd
	.align		4
        /*0018*/ 	.word	0x00000000
	.align		4
        /*001c*/ 	.word	0xfffffffc


//--------------------- .text.fused_nn_contrib_conv2d_winograd_without_weight_transform_add_kernel0 --------------------------
	.section	.text.fused_nn_contrib_conv2d_winograd_without_weight_transform_add_kernel0,"ax",@progbits
	.align	128
        .global         fused_nn_contrib_conv2d_winograd_without_weight_transform_add_kernel0
        .type           fused_nn_contrib_conv2d_winograd_without_weight_transform_add_kernel0,@function
        .size           fused_nn_contrib_conv2d_winograd_without_weight_transform_add_kernel0,(.L_x_16 - fused_nn_contrib_conv2d_winograd_without_weight_transform_add_kernel0)
        .other          fused_nn_contrib_conv2d_winograd_without_weight_transform_add_kernel0,@"STO_CUDA_ENTRY STV_DEFAULT"
fused_nn_contrib_conv2d_winograd_without_weight_transform_add_kernel0:
.text.fused_nn_contrib_conv2d_winograd_without_weight_transform_add_kernel0:
[----:B------:R-:W-:Y:S01]  /*0000*/  LDC R1, c[0x0][0x37c] ;  /* 0x0000df00ff017b82 */ /* 0x000fe20000000800 */
[----:B------:R-:W0:Y:S07]  /*0010*/  S2R R15, SR_TID.X ;  /* 0x00000000000f7919 */ /* 0x000e2e0000002100 */
[----:B------:R-:W1:Y:S01]  /*0020*/  LDC.64 R2, c[0x0][0x3a0] ;  /* 0x0000e800ff027b82 */ /* 0x000e620000000a00 */
[----:B------:R-:W2:Y:S01]  /*0030*/  LDCU.64 UR8, c[0x0][0x358] ;  /* 0x00006b00ff0877ac */ /* 0x000ea20008000a00 */
[----:B------:R-:W-:Y:S01]  /*0040*/  BSSY.RECONVERGENT B0, `(.L_x_0) ;  /* 0x0000010000007945 */ /* 0x000fe20003800200 */
[----:B------:R-:W1:Y:S01]  /*0050*/  S2R R8, SR_CTAID.X ;  /* 0x0000000000087919 */ /* 0x000e620000002500 */
[----:B------:R-:W3:Y:S01]  /*0060*/  S2R R0, SR_VIRTUALSMID ;  /* 0x0000000000007919 */ /* 0x000ee20000004300 */
[----:B0-----:R-:W-:Y:S01]  /*0070*/  ISETP.NE.AND P0, PT, R15, RZ, PT ;  /* 0x000000ff0f00720c */ /* 0x001fe20003f05270 */
[----:B-1----:R-:W-:-:S12]  /*0080*/  IMAD.WIDE.U32 R4, R8, 0x4, R2 ;  /* 0x0000000408047825 */ /* 0x002fd800078e0002 */
[----:B--23--:R-:W-:Y:S05]  /*0090*/  @P0 BRA `(.L_x_1) ;  /* 0x0000000000280947 */ /* 0x00cfea0003800000 */
[----:B------:R-:W0:Y:S01]  /*00a0*/  LDC.64 R2, c[0x0][0x390] ;  /* 0x0000e400ff027b82 */ /* 0x000e220000000a00 */
[----:B------:R-:W-:Y:S02]  /*00b0*/  HFMA2 R9, -RZ, RZ, 0, 5.9604644775390625e-08 ;  /* 0x00000001ff097431 */ /* 0x000fe400000001ff */
[----:B0-----:R-:W-:-:S06]  /*00c0*/  IMAD.WIDE R2, R0, 0x4, R2 ;  /* 0x0000000400027825 */ /* 0x001fcc00078e0202 */
[----:B------:R-:W2:Y:S02]  /*00d0*/  ATOMG.E.ADD.STRONG.GPU PT, R2, desc[UR8][R2.64], R9 ;  /* 0x80000009020279a8 */ /* 0x000ea400081ef108 */
[----:B--2---:R-:W-:-:S13]  /*00e0*/  ISETP.NE.AND P0, PT, R2, RZ, PT ;  /* 0x000000ff0200720c */ /* 0x004fda0003f05270 */
[----:B------:R-:W-:Y:S05]  /*00f0*/  @P0 BRA `(.L_x_1) ;  /* 0x0000000000100947 */ /* 0x000fea0003800000 */
[----:B------:R-:W0:Y:S01]  /*0100*/  S2R R7, SR_CTAID.X ;  /* 0x0000000000077919 */ /* 0x000e220000002500 */
[----:B------:R-:W0:Y:S02]  /*0110*/  LDC.64 R2, c[0x0][0x3a0] ;  /* 0x0000e800ff027b82 */ /* 0x000e240000000a00 */
[----:B0-----:R-:W-:-:S05]  /*0120*/  IMAD.WIDE.U32 R2, R7, 0x4, R2 ;  /* 0x0000000407027825 */ /* 0x001fca00078e0002 */
[----:B------:R0:W-:Y:S02]  /*0130*/  REDG.E.ADD.STRONG.GPU desc[UR8][R2.64], R9 ;  /* 0x000000090200798e */ /* 0x0001e4000c12e108 */
.L_x_1:
[----:B------:R-:W-:Y:S05]  /*0140*/  BSYNC.RECONVERGENT B0 ;  /* 0x0000000000007941 */ /* 0x000fea0003800200 */
.L_x_0:
[----:B------:R-:W-:Y:S06]  /*0150*/  BAR.SYNC.DEFER_BLOCKING 0x0 ;  /* 0x0000000000007b1d */ /* 0x000fec0000010000 */
[----:B------:R-:W2:Y:S02]  /*0160*/  ATOMG.E.OR.STRONG.GPU PT, R4, desc[UR8][R4.64], RZ ;  /* 0x800000ff040479a8 */ /* 0x000ea4000b1ef108 */
[----:B--2---:R-:W-:-:S13]  /*0170*/  ISETP.NE.AND P0, PT, R4, RZ, PT ;  /* 0x000000ff0400720c */ /* 0x004fda0003f05270 */
[----:B------:R-:W-:Y:S05]  /*0180*/  @!P0 EXIT ;  /* 0x000000000000894d */ /* 0x000fea0003800000 */
[----:B------:R-:W1:Y:S08]  /*0190*/  S2UR UR5, SR_CgaCtaId ;  /* 0x00000000000579c3 */ /* 0x000e700000008800 */
[----:B------:R-:W-:Y:S01]  /*01a0*/  BAR.SYNC.DEFER_BLOCKING 0x0 ;  /* 0x0000000000007b1d */ /* 0x000fe20000010000 */
[----:B------:R-:W-:-:S05]  /*01b0*/  ISETP.NE.AND P0, PT, R15, RZ, PT ;  /* 0x000000ff0f00720c */ /* 0x000fca0003f05270 */
[----:B------:R-:W-:Y:S01]  /*01c0*/  UMOV UR4, 0x400 ;  /* 0x0000040000047882 */ /* 0x000fe20000000000 */
[----:B------:R-:W-:Y:S01]  /*01d0*/  BSSY B0, `(.L_x_2) ;  /* 0x00000a1000007945 */ /* 0x000fe20003800000 */
[----:B-1----:R-:W-:-:S06]  /*01e0*/  ULEA UR4, UR5, UR4, 0x18 ;  /* 0x0000000405047291 */ /* 0x002fcc000f8ec0ff */
[----:B0-----:R-:W-:-:S05]  /*01f0*/  LEA R2, R15, UR4, 0x2 ;  /* 0x000000040f027c11 */ /* 0x001fca000f8e10ff */
[----:B------:R0:W-:Y:S01]  /*0200*/  STS [R2], RZ ;  /* 0x000000ff02007388 */ /* 0x0001e20000000800 */
[----:B------:R-:W-:Y:S05]  /*0210*/  @!P0 BRA `(.L_x_3) ;  /* 0x0000000000288947 */ /* 0x000fea0003800000 */
[----:B------:R-:W1:Y:S01]  /*0220*/  ATOMS.OR R3, [R2], RZ ;  /* 0x000000ff0203738c */ /* 0x000e620003000000 */
[----:B------:R-:W-:Y:S01]  /*0230*/  BSSY B1, `(.L_x_4) ;  /* 0x0000007000017945 */ /* 0x000fe20003800000 */
[----:B-1----:R-:W-:-:S13]  /*0240*/  ISETP.NE.AND P0, PT, R3, RZ, PT ;  /* 0x000000ff0300720c */ /* 0x002fda0003f05270 */
[----:B------:R-:W-:Y:S05]  /*0250*/  @P0 BRA `(.L_x_5) ;  /* 0x0000000000100947 */ /* 0x000fea0003800000 */
.L_x_6:
[----:B------:R-:W-:Y:S05]  /*0260*/  NANOSLEEP 0xa ;  /* 0x0000000a0000795d */ /* 0x000fea0003800000 */
[----:B------:R-:W1:Y:S02]  /*0270*/  ATOMS.OR R3, [R2], RZ ;  /* 0x000000ff0203738c */ /* 0x000e640003000000 */
[----:B-1----:R-:W-:-:S13]  /*0280*/  ISETP.NE.AND P0, PT, R3, RZ, PT ;  /* 0x000000ff0300720c */ /* 0x002fda0003f05270 */
[----:B------:R-:W-:Y:S05]  /*0290*/  @!P0 BRA `(.L_x_6) ;  /* 0xfffffffc00f08947 */ /* 0x000fea000383ffff */
.L_x_5:
[----:B------:R-:W-:Y:S05]  /*02a0*/  BSYNC B1 ;  /* 0x0000000000017941 */ /* 0x000fea0003800000 */
.L_x_4:
[----:B------:R-:W-:Y:S05]  /*02b0*/  BRA `(.L_x_7) ;  /* 0x0000000800487947 */ /* 0x000fea0003800000 */
.L_x_3:
[----:B0-----:R-:W0:Y:S02]  /*02c0*/  LDC.64 R2, c[0x0][0x398] ;  /* 0x0000e600ff027b82 */ /* 0x001e240000000a00 */
[----:B0-----:R-:W-:-:S05]  /*02d0*/  IMAD.WIDE R2, R0, 0x8, R2 ;  /* 0x0000000800027825 */ /* 0x001fca00078e0202 */
[----:B------:R-:W2:Y:S01]  /*02e0*/  ATOMG.E.OR.64.STRONG.GPU PT, R4, desc[UR8][R2.64], RZ ;  /* 0x800000ff020479a8 */ /* 0x000ea2000b1ef508 */
[----:B------:R-:W-:Y:S01]  /*02f0*/  BSSY B1, `(.L_x_8) ;  /* 0x0000009000017945 */ /* 0x000fe20003800000 */
[----:B--2---:R-:W-:-:S04]  /*0300*/  ISETP.NE.U32.AND P0, PT, R4, RZ, PT ;  /* 0x000000ff0400720c */ /* 0x004fc80003f05070 */
[----:B------:R-:W-:-:S13]  /*0310*/  ISETP.NE.AND.EX P0, PT, R5, RZ, PT, P0 ;  /* 0x000000ff0500720c */ /* 0x000fda0003f05300 */
[----:B------:R-:W-:Y:S05]  /*0320*/  @P0 BRA `(.L_x_9) ;  /* 0x0000000000140947 */ /* 0x000fea0003800000 */
.L_x_10:
[----:B------:R-:W-:Y:S05]  /*0330*/  NANOSLEEP 0xa ;  /* 0x0000000a0000795d */ /* 0x000fea0003800000 */
[----:B------:R-:W2:Y:S02]  /*0340*/  ATOMG.E.OR.64.STRONG.GPU PT, R4, desc[UR8][R2.64], RZ ;  /* 0x800000ff020479a8 */ /* 0x000ea4000b1ef508 */
[----:B--2---:R-:W-:-:S04]  /*0350*/  ISETP.NE.U32.AND P0, PT, R4, RZ, PT ;  /* 0x000000ff0400720c */ /* 0x004fc80003f05070 */
[----:B------:R-:W-:-:S13]  /*0360*/  ISETP.NE.AND.EX P0, PT, R5, RZ, PT, P0 ;  /* 0x000000ff0500720c */ /* 0x000fda0003f05300 */
[----:B------:R-:W-:Y:S05]  /*0370*/  @!P0 BRA `(.L_x_10) ;  /* 0xfffffffc00ec8947 */ /* 0x000fea000383ffff */
.L_x_9:
[----:B------:R-:W-:Y:S05]  /*0380*/  BSYNC B1 ;  /* 0x0000000000017941 */ /* 0x000fea0003800000 */
.L_x_8:
[----:B------:R-:W-:Y:S04]  /*0390*/  ATOMS.POPC.INC.32 RZ, [UR4] ;  /* 0x00000000ffff7f8c */ /* 0x000fe8000d800004 */
[----:B------:R-:W-:Y:S04]  /*03a0*/  ATOMS.POPC.INC.32 RZ, [UR4+0x4] ;  /* 0x00000400ffff7f8c */ /* 0x000fe8000d800004 */
        /* <DEDUP_REMOVED lines=130> */
[----:B------:R-:W-:Y:S01]  /*0bd0*/  ATOMS.POPC.INC.32 RZ, [UR4+0x210] ;  /* 0x00021000ffff7f8c */ /* 0x000fe2000d800004 */
.L_x_7:
[----:B------:R-:W-:Y:S05]  /*0be0*/  BSYNC B0 ;  /* 0x0000000000007941 */ /* 0x000fea0003800000 */
.L_x_2:
[----:B------:R-:W-:Y:S01]  /*0bf0*/  ISETP.NE.AND P3, PT, R15, 0x1, PT ;  /* 0x000000010f00780c */ /* 0x000fe20003f65270 */
[----:B------:R-:W-:-:S12]  /*0c00*/  BSSY.RECONVERGENT B0, `(.L_x_11) ;  /* 0x0000011000007945 */ /* 0x000fd80003800200 */
[----:B------:R-:W-:Y:S05]  /*0c10*/  @P3 BRA `(.L_x_12) ;  /* 0x00000000003c3947 */ /* 0x000fea0003800000 */
[----:B0-----:R-:W-:-:S06]  /*0c20*/  CS2R R2, SR_GLOBALTIMERLO ;  /* 0x0000000000027805 */ /* 0x001fcc0000015200 */
[--C-:B------:R-:W-:Y:S01]  /*0c30*/  SHF.R.U32.HI R9, RZ, 0x3, R3.reuse ;  /* 0x00000003ff097819 */ /* 0x100fe20000011603 */
[----:B------:R-:W0:Y:S01]  /*0c40*/  LDC.64 R10, c[0x0][0x3a8] ;  /* 0x0000ea00ff0a7b82 */ /* 0x000e220000000a00 */
[----:B------:R-:W-:-:S03]  /*0c50*/  SHF.R.U64 R3, R2, 0x3, R3 ;  /* 0x0000000302037819 */ /* 0x000fc60000001203 */
[----:B------:R-:W-:-:S04]  /*0c60*/  IMAD.WIDE.U32 R4, R9, -0x1cac0831, RZ ;  /* 0xe353f7cf09047825 */ /* 0x000fc800078e00ff */
[----:B------:R-:W-:-:S04]  /*0c70*/  IMAD.WIDE.U32 R4, P0, R3, 0x20c49ba5, R4 ;  /* 0x20c49ba503047825 */ /* 0x000fc80007800004 */
[----:B------:R-:W-:Y:S01]  /*0c80*/  IMAD.WIDE.U32 R2, R3, -0x1cac0831, RZ ;  /* 0xe353f7cf03027825 */ /* 0x000fe200078e00ff */
[----:B------:R-:W-:Y:S02]  /*0c90*/  IADD3.X R7, PT, PT, RZ, RZ, RZ, P0, !PT ;  /* 0x000000ffff077210 */ /* 0x000fe400007fe4ff */
[----:B------:R-:W-:Y:S02]  /*0ca0*/  MOV R6, R5 ;  /* 0x0000000500067202 */ /* 0x000fe40000000f00 */
[----:B------:R-:W-:-:S05]  /*0cb0*/  IADD3 RZ, P0, PT, R3, R4, RZ ;  /* 0x0000000403ff7210 */ /* 0x000fca0007f1e0ff */
[----:B------:R-:W-:-:S05]  /*0cc0*/  IMAD.WIDE.U32.X R2, R9, 0x20c49ba5, R6, P0 ;  /* 0x20c49ba509027825 */ /* 0x000fca00000e0406 */
[--C-:B------:R-:W-:Y:S02]  /*0cd0*/  SHF.R.U64 R4, R2, 0x4, R3.reuse ;  /* 0x0000000402047819 */ /* 0x100fe40000001203 */
[----:B------:R-:W-:Y:S01]  /*0ce0*/  SHF.R.U32.HI R5, RZ, 0x4, R3 ;  /* 0x00000004ff057819 */ /* 0x000fe20000011603 */
[----:B0-----:R-:W-:-:S05]  /*0cf0*/  IMAD.WIDE.U32 R2, R0, 0x8, R10 ;  /* 0x0000000800027825 */ /* 0x001fca00078e000a */
[----:B------:R1:W-:Y:S02]  /*0d00*/  STG.E.64 desc[UR8][R2.64], R4 ;  /* 0x0000000402007986 */ /* 0x0003e4000c101b08 */
.L_x_12:
[----:B------:R-:W-:Y:S05]  /*0d10*/  BSYNC.RECONVERGENT B0 ;  /* 0x0000000000007941 */ /* 0x000fea0003800200 */
.L_x_11:
[--C-:B-1----:R-:W-:Y:S01]  /*0d20*/  SHF.R.U32.HI R5, RZ, 0x4, R15.reuse ;  /* 0x00000004ff057819 */ /* 0x102fe2000001160f */
[----:B0-----:R-:W0:Y:S01]  /*0d30*/  LDC.64 R2, c[0x0][0x380] ;  /* 0x0000e000ff027b82 */ /* 0x001e220000000a00 */
[----:B------:R-:W-:Y:S01]  /*0d40*/  SHF.L.U32 R9, R15, 0x1, RZ ;  /* 0x000000010f097819 */ /* 0x000fe200000006ff */
[----:B------:R-:W-:Y:S01]  /*0d50*/  HFMA2 R16, -RZ, RZ, 0, 0 ;  /* 0x00000000ff107431 */ /* 0x000fe200000001ff */
[----:B------:R-:W-:Y:S02]  /*0d60*/  LEA R6, R8, R5, 0x3 ;  /* 0x0000000508067211 */ /* 0x000fe400078e18ff */
[----:B------:R-:W-:Y:S02]  /*0d70*/  SHF.R.U32.HI R4, RZ, 0x2, R15 ;  /* 0x00000002ff047819 */ /* 0x000fe4000001160f */
[----:B------:R-:W-:Y:S02]  /*0d80*/  LOP3.LUT R5, R9, 0x6, RZ, 0xc0, !PT ;  /* 0x0000000609057812 */ /* 0x000fe400078ec0ff */
[----:B------:R-:W-:-:S02]  /*0d90*/  LOP3.LUT R4, R4, 0x3, RZ, 0xc0, !PT ;  /* 0x0000000304047812 */ /* 0x000fc400078ec0ff */
[----:B------:R-:W-:Y:S01]  /*0da0*/  LOP3.LUT P6, RZ, R9, 0x6, RZ, 0xc0, !PT ;  /* 0x0000000609ff7812 */ /* 0x000fe200078cc0ff */
[----:B------:R-:W-:Y:S01]  /*0db0*/  IMAD R7, R6, 0x31, R5 ;  /* 0x0000003106077824 */ /* 0x000fe200078e0205 */
[----:B------:R-:W-:Y:S02]  /*0dc0*/  LOP3.LUT P1, R6, R15, 0xc, RZ, 0xc0, !PT ;  /* 0x0000000c0f067812 */ /* 0x000fe4000782c0ff */
[----:B------:R-:W-:Y:S01]  /*0dd0*/  ISETP.GT.U32.AND P2, PT, R5, 0x4, PT ;  /* 0x000000040500780c */ /* 0x000fe20003f44070 */
[----:B------:R-:W-:Y:S01]  /*0de0*/  IMAD R7, R4, 0xe, R7 ;  /* 0x0000000e04077824 */ /* 0x000fe200078e0207 */
[----:B------:R-:W-:Y:S02]  /*0df0*/  ISETP.NE.AND P0, PT, R6, RZ, PT ;  /* 0x000000ff0600720c */ /* 0x000fe40003f05270 */
[----:B------:R-:W-:Y:S02]  /*0e00*/  PLOP3.LUT P1, PT, P1, P6, PT, 0x2f, 0xf2 ;  /* 0x0000000000f2781c */ /* 0x000fe40000f2c577 */
[----:B------:R-:W-:-:S02]  /*0e10*/  IADD3 R7, PT, PT, R7, -0x8, RZ ;  /* 0xfffffff807077810 */ /* 0x000fc40007ffe0ff */
[----:B------:R-:W-:Y:S02]  /*0e20*/  ISETP.NE.AND P4, PT, R5, 0x6, PT ;  /* 0x000000060500780c */ /* 0x000fe40003f85270 */
[C---:B------:R-:W-:Y:S01]  /*0e30*/  ISETP.EQ.OR P6, PT, R6.reuse, RZ, P2 ;  /* 0x000000ff0600720c */ /* 0x040fe200017c2670 */
[----:B0-----:R-:W-:Y:S01]  /*0e40*/  IMAD.WIDE R2, R7, 0x4, R2 ;  /* 0x0000000407027825 */ /* 0x001fe200078e0202 */
[----:B------:R-:W-:Y:S02]  /*0e50*/  ISETP.EQ.OR P5, PT, R6, RZ, !P4 ;  /* 0x000000ff0600720c */ /* 0x000fe400067a2670 */
[----:B------:R-:W-:Y:S02]  /*0e60*/  CS2R R24, SRZ ;  /* 0x0000000000187805 */ /* 0x000fe4000001ff00 */
[----:B------:R-:W-:Y:S01]  /*0e70*/  MOV R20, RZ ;  /* 0x000000ff00147202 */ /* 0x000fe20000000f00 */
[----:B------:R-:W2:Y:S01]  /*0e80*/  @P0 LDG.E.CONSTANT R16, desc[UR8][R2.64+0x4] ;  /* 0x0000040802100981 */ /* 0x000ea2000c1e9900 */
[----:B------:R-:W-:-:S02]  /*0e90*/  ISETP.NE.AND P0, PT, R5, RZ, PT ;  /* 0x000000ff0500720c */ /* 0x000fc40003f05270 */
[----:B------:R-:W-:Y:S01]  /*0ea0*/  CS2R R12, SRZ ;  /* 0x00000000000c7805 */ /* 0x000fe2000001ff00 */
[----:B------:R-:W-:Y:S01]  /*0eb0*/  HFMA2 R18, -RZ, RZ, 0, 0 ;  /* 0x00000000ff127431 */ /* 0x000fe200000001ff */
[----:B------:R-:W3:Y:S04]  /*0ec0*/  @!P1 LDG.E.CONSTANT R14, desc[UR8][R2.64] ;  /* 0x00000008020e9981 */ /* 0x000ee8000c1e9900 */
[----:B------:R-:W4:Y:S01]  /*0ed0*/  @!P6 LDG.E.CONSTANT R24, desc[UR8][R2.64+0xc] ;  /* 0x00000c080218e981 */ /* 0x000f22000c1e9900 */
[----:B------:R-:W-:-:S03]  /*0ee0*/  ISETP.EQ.OR P6, PT, R4, 0x3, !P0 ;  /* 0x000000030400780c */ /* 0x000fc600047c2670 */
[----:B------:R-:W5:Y:S01]  /*0ef0*/  @!P5 LDG.E.CONSTANT R20, desc[UR8][R2.64+0x8] ;  /* 0x000008080214d981 */ /* 0x000f62000c1e9900 */
[----:B------:R-:W-:Y:S02]  /*0f00*/  CS2R R6, SRZ ;  /* 0x0000000000067805 */ /* 0x000fe4000001ff00 */
[----:B------:R-:W-:Y:S02]  /*0f10*/  CS2R R10, SRZ ;  /* 0x00000000000a7805 */ /* 0x000fe4000001ff00 */
[----:B------:R-:W-:Y:S01]  /*0f20*/  ISETP.NE.AND P5, PT, R4, 0x3, PT ;  /* 0x000000030400780c */ /* 0x000fe20003fa5270 */
[----:B------:R-:W5:Y:S04]  /*0f30*/  @P0 LDG.E.CONSTANT R12, desc[UR8][R2.64+0x1c] ;  /* 0x00001c08020c0981 */ /* 0x000f68000c1e9900 */
[----:B------:R-:W5:Y:S04]  /*0f40*/  @P4 LDG.E.CONSTANT R18, desc[UR8][R2.64+0x24] ;  /* 0x0000240802124981 */ /* 0x000f68000c1e9900 */
[----:B------:R-:W5:Y:S01]  /*0f50*/  @!P6 LDG.E.CONSTANT R7, desc[UR8][R2.64+0x54] ;  /* 0x000054080207e981 */ /* 0x000f62000c1e9900 */
[----:B------:R-:W-:-:S03]  /*0f60*/  HFMA2 R26, -RZ, RZ, 0, 0 ;  /* 0x00000000ff1a7431 */ /* 0x000fc600000001ff */
[----:B------:R-:W5:Y:S01]  /*0f70*/  @!P6 LDG.E.CONSTANT R10, desc[UR8][R2.64+0x38] ;  /* 0x00003808020ae981 */ /* 0x000f62000c1e9900 */
[----:B------:R-:W-:Y:S02]  /*0f80*/  PLOP3.LUT P0, PT, PT, PT, PT, 0x80, 0x8 ;  /* 0x000000000008781c */ /* 0x000fe40003f0f070 */
[----:B------:R-:W-:Y:S01]  /*0f90*/  @P5 PLOP3.LUT P0, PT, P4, PT, PT, 0x8, 0x80 ;  /* 0x000000000080581c */ /* 0x000fe2000270e170 */
[----:B------:R-:W5:Y:S04]  /*0fa0*/  LDG.E.CONSTANT R21, desc[UR8][R2.64+0x20] ;  /* 0x0000200802157981 */ /* 0x000f68000c1e9900 */
[----:B------:R-:W5:Y:S01]  /*0fb0*/  @!P2 LDG.E.CONSTANT R26, desc[UR8][R2.64+0x28] ;  /* 0x00002808021aa981 */ /* 0x000f62000c1e9900 */
[----:B------:R-:W-:Y:S02]  /*0fc0*/  ISETP.EQ.OR P2, PT, R4, 0x3, P2 ;  /* 0x000000030400780c */ /* 0x000fe40001742670 */
[----:B------:R-:W-:-:S02]  /*0fd0*/  CS2R R4, SRZ ;  /* 0x0000000000047805 */ /* 0x000fc4000001ff00 */
[----:B------:R-:W-:Y:S01]  /*0fe0*/  MOV R9, RZ ;  /* 0x000000ff00097202 */ /* 0x000fe20000000f00 */
[----:B------:R-:W5:Y:S04]  /*0ff0*/  @P5 LDG.E.CONSTANT R11, desc[UR8][R2.64+0x58] ;  /* 0x00005808020b5981 */ /* 0x000f68000c1e9900 */
[----:B------:R-:W5:Y:S04]  /*1000*/  @P5 LDG.E.CONSTANT R13, desc[UR8][R2.64+0x3c] ;  /* 0x00003c08020d5981 */ /* 0x000f68000c1e9900 */
[----:B------:R-:W5:Y:S04]  /*1010*/  @!P0 LDG.E.CONSTANT R6, desc[UR8][R2.64+0x5c] ;  /* 0x00005c0802068981 */ /* 0x000f68000c1e9900 */
[----:B------:R-:W5:Y:S04]  /*1020*/  @!P0 LDG.E.CONSTANT R9, desc[UR8][R2.64+0x40] ;  /* 0x0000400802098981 */ /* 0x000f68000c1e9900 */
[----:B------:R-:W5:Y:S04]  /*1030*/  @!P2 LDG.E.CONSTANT R5, desc[UR8][R2.64+0x44] ;  /* 0x000044080205a981 */ /* 0x000f68000c1e9900 */
[----:B------:R0:W5:Y:S01]  /*1040*/  @!P2 LDG.E.CONSTANT R4, desc[UR8][R2.64+0x60] ;  /* 0x000060080204a981 */ /* 0x000162000c1e9900 */
[----:B------:R-:W-:Y:S01]  /*1050*/  LEA R15, R8, R15, 0x7 ;  /* 0x0000000f080f7211 */ /* 0x000fe200078e38ff */
[--C-:B--2---:R-:W-:Y:S01]  /*1060*/  FADD R19, RZ, R16.reuse ;  /* 0x00000010ff137221 */ /* 0x104fe20000000000 */
[----:B------:R-:W-:Y:S01]  /*1070*/  FADD R17, RZ, -R16 ;  /* 0x80000010ff117221 */ /* 0x000fe20000000000 */
[----:B---3--:R-:W-:-:S03]  /*1080*/  @!P1 FADD R25, RZ, R14 ;  /* 0x0000000eff199221 */ /* 0x008fc60000000000 */
[----:B----4-:R-:W-:Y:S01]  /*1090*/  FADD R24, R17, R24 ;  /* 0x0000001811187221 */ /* 0x010fe20000000000 */
[----:B-----5:R-:W-:Y:S01]  /*10a0*/  FADD R25, -R20, R25 ;  /* 0x0000001914197221 */ /* 0x020fe20000000100 */
[--C-:B------:R-:W-:Y:S01]  /*10b0*/  FADD R22, R19, R20.reuse ;  /* 0x0000001413167221 */ /* 0x100fe20000000000 */
[----:B------:R-:W-:Y:S01]  /*10c0*/  FADD R20, R17, R20 ;  /* 0x0000001411147221 */ /* 0x000fe20000000000 */
[--C-:B------:R-:W-:Y:S01]  /*10d0*/  FADD R17, RZ, -R12.reuse ;  /* 0x8000000cff117221 */ /* 0x100fe20000000000 */
[----:B0-----:R-:W-:-:S03]  /*10e0*/  FADD R3, RZ, R12 ;  /* 0x0000000cff037221 */ /* 0x001fc60000000000 */
[--C-:B------:R-:W-:Y:S01]  /*10f0*/  FADD R12, R17, R18.reuse ;  /* 0x00000012110c7221 */ /* 0x100fe20000000000 */
[----:B------:R-:W-:-:S03]  /*1100*/  FADD R3, R3, -R18 ;  /* 0x8000001203037221 */ /* 0x000fc60000000000 */
[C---:B------:R-:W-:Y:S01]  /*1110*/  FADD R7, R12.reuse, R7 ;  /* 0x000000070c077221 */ /* 0x040fe20000000000 */
[--C-:B------:R-:W-:Y:S01]  /*1120*/  FADD R14, R25, -R10.reuse ;  /* 0x8000000a190e7221 */ /* 0x100fe20000000000 */
[--C-:B------:R-:W-:Y:S01]  /*1130*/  FADD R12, R12, R10.reuse ;  /* 0x0000000a0c0c7221 */ /* 0x100fe20000000000 */
[----:B------:R-:W-:Y:S02]  /*1140*/  FADD R10, R3, R10 ;  /* 0x0000000a030a7221 */ /* 0x000fe40000000000 */
[----:B------:R-:W0:Y:S01]  /*1150*/  LDC.64 R2, c[0x0][0x388] ;  /* 0x0000e200ff027b82 */ /* 0x000e220000000a00 */
[--C-:B------:R-:W-:Y:S01]  /*1160*/  FADD R23, RZ, R21.reuse ;  /* 0x00000015ff177221 */ /* 0x100fe20000000000 */
[----:B------:R-:W-:-:S03]  /*1170*/  FADD R21, RZ, -R21 ;  /* 0x80000015ff157221 */ /* 0x000fc60000000000 */
[--C-:B------:R-:W-:Y:S01]  /*1180*/  FADD R19, R23, -R18.reuse ;  /* 0x8000001217137221 */ /* 0x100fe20000000000 */
[C-C-:B------:R-:W-:Y:S01]  /*1190*/  FADD R17, R21.reuse, -R18.reuse ;  /* 0x8000001215117221 */ /* 0x140fe20000000000 */
[--C-:B------:R-:W-:Y:S01]  /*11a0*/  FADD R28, R21, R18.reuse ;  /* 0x00000012151c7221 */ /* 0x100fe20000000000 */
[C---:B------:R-:W-:Y:S01]  /*11b0*/  FADD R18, R23.reuse, R18 ;  /* 0x0000001217127221 */ /* 0x040fe20000000000 */
[--C-:B------:R-:W-:Y:S01]  /*11c0*/  FADD R16, R23, -R26.reuse ;  /* 0x8000001a17107221 */ /* 0x100fe20000000000 */
[--C-:B------:R-:W-:Y:S01]  /*11d0*/  FADD R25, R19, -R11.reuse ;  /* 0x8000000b13197221 */ /* 0x100fe20000000000 */
[----:B------:R-:W-:Y:S01]  /*11e0*/  FADD R26, R21, R26 ;  /* 0x0000001a151a7221 */ /* 0x000fe20000000000 */
[----:B------:R-:W-:Y:S01]  /*11f0*/  FADD R27, R17, R11 ;  /* 0x0000000b111b7221 */ /* 0x000fe20000000000 */
[--C-:B------:R-:W-:Y:S01]  /*1200*/  FADD R20, R20, R13.reuse ;  /* 0x0000000d14147221 */ /* 0x100fe20000000000 */
[--C-:B------:R-:W-:Y:S01]  /*1210*/  FADD R22, R22, -R13.reuse ;  /* 0x8000000d16167221 */ /* 0x100fe20000000000 */
[--C-:B------:R-:W-:Y:S01]  /*1220*/  FADD R19, R19, -R13.reuse ;  /* 0x8000000d13137221 */ /* 0x100fe20000000000 */
[--C-:B------:R-:W-:Y:S01]  /*1230*/  FADD R17, R17, R13.reuse ;  /* 0x0000000d11117221 */ /* 0x100fe20000000000 */
[--C-:B------:R-:W-:Y:S01]  /*1240*/  FADD R28, R28, -R13.reuse ;  /* 0x8000000d1c1c7221 */ /* 0x100fe20000000000 */
[--C-:B------:R-:W-:Y:S01]  /*1250*/  FADD R21, R18, R13.reuse ;  /* 0x0000000d12157221 */ /* 0x100fe20000000000 */
[--C-:B------:R-:W-:Y:S01]  /*1260*/  FADD R8, R7, -R6.reuse ;  /* 0x8000000607087221 */ /* 0x100fe20000000000 */
[--C-:B------:R-:W-:Y:S01]  /*1270*/  FADD R24, R24, R13.reuse ;  /* 0x0000000d18187221 */ /* 0x100fe20000000000 */
[--C-:B------:R-:W-:Y:S01]  /*1280*/  FADD R18, R16, -R13.reuse ;  /* 0x8000000d10127221 */ /* 0x100fe20000000000 */
[--C-:B------:R-:W-:Y:S01]  /*1290*/  FADD R7, R25, R6.reuse ;  /* 0x0000000619077221 */ /* 0x100fe20000000000 */
[----:B------:R-:W-:Y:S01]  /*12a0*/  FADD R26, R26, -R13 ;  /* 0x8000000d1a1a7221 */ /* 0x000fe20000000000 */
[----:B------:R-:W-:Y:S01]  /*12b0*/  FADD R11, R16, -R11 ;  /* 0x8000000b100b7221 */ /* 0x000fe20000000000 */
[----:B------:R-:W-:Y:S01]  /*12c0*/  FADD R6, R27, R6 ;  /* 0x000000061b067221 */ /* 0x000fe20000000000 */
[--C-:B------:R-:W-:Y:S01]  /*12d0*/  FADD R13, R14, R9.reuse ;  /* 0x000000090e0d7221 */ /* 0x100fe20000000000 */
[--C-:B------:R-:W-:Y:S01]  /*12e0*/  FADD R23, R20, -R9.reuse ;  /* 0x8000000914177221 */ /* 0x100fe20000000000 */
[--C-:B------:R-:W-:Y:S01]  /*12f0*/  FADD R25, R22, -R9.reuse ;  /* 0x8000000916197221 */ /* 0x100fe20000000000 */
[--C-:B------:R-:W-:Y:S01]  /*1300*/  FADD R27, R12, -R9.reuse ;  /* 0x800000090c1b7221 */ /* 0x100fe20000000000 */
[--C-:B------:R-:W-:Y:S01]  /*1310*/  FADD R29, R10, -R9.reuse ;  /* 0x800000090a1d7221 */ /* 0x100fe20000000000 */
[--C-:B------:R-:W-:Y:S01]  /*1320*/  FADD R19, R19, R9.reuse ;  /* 0x0000000913137221 */ /* 0x100fe20000000000 */
[--C-:B------:R-:W-:Y:S01]  /*1330*/  FADD R17, R17, R9.reuse ;  /* 0x0000000911117221 */ /* 0x100fe20000000000 */
[--C-:B------:R-:W-:Y:S01]  /*1340*/  FADD R28, R28, R9.reuse ;  /* 0x000000091c1c7221 */ /* 0x100fe20000000000 */
[----:B------:R-:W-:Y:S01]  /*1350*/  FADD R21, R21, R9 ;  /* 0x0000000915157221 */ /* 0x000fe20000000000 */
[----:B0-----:R-:W-:-:S04]  /*1360*/  IMAD.WIDE.U32 R2, R15, 0x4, R2 ;  /* 0x000000040f027825 */ /* 0x001fc800078e0002 */
[--C-:B------:R-:W-:Y:S01]  /*1370*/  FADD R9, R24, -R5.reuse ;  /* 0x8000000518097221 */ /* 0x100fe20000000000 */
[--C-:B------:R-:W-:Y:S01]  /*1380*/  FADD R15, R18, R5.reuse ;  /* 0x00000005120f7221 */ /* 0x100fe20000000000 */
[----:B------:R-:W-:Y:S01]  /*1390*/  FADD R5, R26, R5 ;  /* 0x000000051a057221 */ /* 0x000fe20000000000 */
[----:B------:R-:W-:Y:S01]  /*13a0*/  FADD R11, R11, R4 ;  /* 0x000000040b0b7221 */ /* 0x000fe20000000000 */
[----:B------:R0:W-:Y:S04]  /*13b0*/  STG.E desc[UR8][R2.64], R13 ;  /* 0x0000000d02007986 */ /* 0x0001e8000c101908 */
        /* <DEDUP_REMOVED lines=14> */
[----:B------:R0:W-:Y:S01]  /*14a0*/  STG.E desc[UR8][R2.64+0x78000], R11 ;  /* 0x0780000b02007986 */ /* 0x0001e2000c101908 */
[----:B------:R-:W-:Y:S05]  /*14b0*/  @P3 EXIT ;  /* 0x000000000000394d */ /* 0x000fea0003800000 */
[----:B------:R-:W-:-:S13]  /*14c0*/  ISETP.NE.AND P0, PT, R0, RZ, PT ;  /* 0x000000ff0000720c */ /* 0x000fda0003f05270 */
[----:B------:R-:W-:Y:S05]  /*14d0*/  @P0 BRA `(.L_x_13) ;  /* 0x0000000400600947 */ /* 0x000fea0003800000 */
[----:B------:R-:W1:Y:S01]  /*14e0*/  LDCU.64 UR6, c[0x0][0x398] ;  /* 0x00007300ff0677ac */ /* 0x000e620008000a00 */
[----:B0-----:R-:W0:Y:S01]  /*14f0*/  LDC.64 R2, c[0x0][0x398] ;  /* 0x0000e600ff027b82 */ /* 0x001e220000000a00 */
[----:B------:R-:W-:Y:S01]  /*1500*/  HFMA2 R6, -RZ, RZ, 0, 5.9604644775390625e-08 ;  /* 0x00000001ff067431 */ /* 0x000fe200000001ff */
[----:B------:R-:W-:Y:S01]  /*1510*/  MOV R7, 0x0 ;  /* 0x0000000000077802 */ /* 0x000fe20000000f00 */
[----:B-1----:R-:W-:-:S04]  /*1520*/  UIADD3 UR5, UP0, UPT, UR6, 0x8, URZ ;  /* 0x0000000806057890 */ /* 0x002fc8000ff1e0ff */
[----:B------:R-:W-:Y:S02]  /*1530*/  UIADD3.X UR6, UPT, UPT, URZ, UR7, URZ, UP0, !UPT ;  /* 0x00000007ff067290 */ /* 0x000fe400087fe4ff */
[----:B------:R-:W-:Y:S01]  /*1540*/  MOV R4, UR5 ;  /* 0x0000000500047c02 */ /* 0x000fe20008000f00 */
[----:B0-----:R1:W5:Y:S03]  /*1550*/  ATOMG.E.EXCH.64.STRONG.GPU PT, RZ, desc[UR8][R2.64], R6 ;  /* 0x8000000602ff79a8 */ /* 0x001366000c1ef508 */
[----:B------:R-:W-:-:S05]  /*1560*/  MOV R5, UR6 ;  /* 0x0000000600057c02 */ /* 0x000fca0008000f00 */
[----:B------:R1:W5:Y:S04]  /*1570*/  ATOMG.E.EXCH.64.STRONG.GPU PT, RZ, desc[UR8][R4.64], R6 ;  /* 0x8000000604ff79a8 */ /* 0x000368000c1ef508 */
        /* <DEDUP_REMOVED lines=77> */
[----:B------:R1:W5:Y:S02]  /*1a50*/  ATOMG.E.EXCH.64.STRONG.GPU PT, RZ, desc[UR8][R4.64+0x270], R6 ;  /* 0x8002700604ff79a8 */ /* 0x000364000c1ef508 */
.L_x_13:
[----:B01----:R-:W-:-:S06]  /*1a60*/  CS2R R2, SR_GLOBALTIMERLO ;  /* 0x0000000000027805 */ /* 0x003fcc0000015200 */
        /* <DEDUP_REMOVED lines=9> */
[----:B------:R-:W-:Y:S01]  /*1b00*/  IMAD.WIDE.U32.X R2, R11, 0x20c49ba5, R6, P0 ;  /* 0x20c49ba50b027825 */ /* 0x000fe200000e0406 */
[----:B------:R-:W-:-:S04]  /*1b10*/  IADD3 R7, PT, PT, R0, 0x50, RZ ;  /* 0x0000005000077810 */ /* 0x000fc80007ffe0ff */
[--C-:B------:R-:W-:Y:S02]  /*1b20*/  SHF.R.U64 R4, R2, 0x4, R3.reuse ;  /* 0x0000000402047819 */ /* 0x100fe40000001203 */
[----:B------:R-:W-:Y:S01]  /*1b30*/  SHF.R.U32.HI R5, RZ, 0x4, R3 ;  /* 0x00000004ff057819 */ /* 0x000fe20000011603 */
[----:B0-----:R-:W-:-:S05]  /*1b40*/  IMAD.WIDE.U32 R2, R7, 0x8, R8 ;  /* 0x0000000807027825 */ /* 0x001fca00078e0008 */
[----:B------:R-:W-:Y:S01]  /*1b50*/  STG.E.64 desc[UR8][R2.64], R4 ;  /* 0x0000000402007986 */ /* 0x000fe2000c101b08 */
[----:B------:R-:W-:Y:S05]  /*1b60*/  EXIT ;  /* 0x000000000000794d */ /* 0x000fea0003800000 */
.L_x_14:
[----:B------:R-:W-:-:S00]  /*1b70*/  BRA `(.L_x_14) ;  /* 0xfffffffc00fc7947 */ /* 0x000fc0000383ffff */
[----:B------:R-:W-:-:S00]  /*1b80*/  NOP ;  /* 0x0000000000007918 */ /* 0x000fc00000000000 */
[----:B------:R-:W-:-:S00]  /*1b90*/  NOP ;  /* 0x0000000000007918 */ /* 0x000fc00000000000 */
[----:B------:R-:W-:-:S00]  /*1ba0*/  NOP ;  /* 0x0000000000007918 */ /* 0x000fc00000000000 */
[----:B------:R-:W-:-:S00]  /*1bb0*/  NOP ;  /* 0x0000000000007918 */ /* 0x000fc00000000000 */
[----:B------:R-:W-:-:S00]  /*1bc0*/  NOP ;  /* 0x0000000000007918 */ /* 0x000fc00000000000 */
[----:B------:R-:W-:-:S00]  /*1bd0*/  NOP ;  /* 0x0000000000007918 */ /* 0x000fc00000000000 */
[----:B------:R-:W-:-:S00]  /*1be0*/  NOP ;  /* 0x0000000000007918 */ /* 0x000fc00000000000 */
[----:B------:R-:W-:-:S00]  /*1bf0*/  NOP ;  /* 0x0000000000007918 */ /* 0x000fc00000000000 */
.L_x_16:


//--------------------- .text.fused_nn_contrib_conv2d_winograd_without_weight_transform_add_kernel0_warm --------------------------
	.section	.text.fused_nn_contrib_conv2d_winograd_without_weight_transform_add_kernel0_warm,"ax",@progbits
	.align	128
        .global         fused_nn_contrib_conv2d_winograd_without_weight_transform_add_kernel0_warm
        .type           fused_nn_contrib_conv2d_winograd_without_weight_transform_add_kernel0_warm,@function
        .size           fused_nn_contrib_conv2d_winograd_without_weight_transform_add_kernel0_warm,(.L_x_17 - fused_nn_contrib_conv2d_winograd_without_weight_transform_add_kernel0_warm)
        .other          fused_nn_contrib_conv2d_winograd_without_weight_transform_add_kernel0_warm,@"STO_CUDA_ENTRY STV_DEFAULT"
fused_nn_contrib_conv2d_winograd_without_weight_transform_add_kernel0_warm:
.text.fused_nn_contrib_conv2d_winograd_without_weight_transform_add_kernel0_warm:
[----:B------:R-:W-:Y:S01]  /*0000*/  LDC R1, c[0x0][0x37c] ;  /* 0x0000df00ff017b82 */ /* 0x000fe20000000800 */
[----:B------:R-:W0:Y:S07]  /*0010*/  S2R R13, SR_TID.X ;  /* 0x00000000000d7919 */ /* 0x000e2e0000002100 */
[----:B------:R-:W1:Y:S01]  /*0020*/  LDC.64 R2, c[0x0][0x380] ;  /* 0x0000e000ff027b82 */ /* 0x000e620000000a00 */
[----:B------:R-:W2:Y:S01]  /*0030*/  LDCU.64 UR4, c[0x0][0x358] ;  /* 0x00006b00ff0477ac */ /* 0x000ea20008000a00 */
[----:B------:R-:W-:Y:S01]  /*0040*/  CS2R R16, SRZ ;  /* 0x0000000000107805 */ /* 0x000fe2000001ff00 */
[----:B------:R-:W3:Y:S01]  /*0050*/  S2R R14, SR_CTAID.X ;  /* 0x00000000000e7919 */ /* 0x000ee20000002500 */
[----:B------:R-:W-:-:S02]  /*0060*/  CS2R R20, SRZ ;  /* 0x0000000000147805 */ /* 0x000fc4000001ff00 */
[--C-:B0-----:R-:W-:Y:S02]  /*0070*/  SHF.R.U32.HI R5, RZ, 0x4, R13.reuse ;  /* 0x00000004ff057819 */ /* 0x101fe4000001160d */
[----:B------:R-:W-:Y:S02]  /*0080*/  SHF.L.U32 R6, R13, 0x1, RZ ;  /* 0x000000010d067819 */ /* 0x000fe400000006ff */
[----:B------:R-:W-:Y:S02]  /*0090*/  SHF.R.U32.HI R0, RZ, 0x2, R13 ;  /* 0x00000002ff007819 */ /* 0x000fe4000001160d */
[----:B---3--:R-:W-:Y:S02]  /*00a0*/  LEA R5, R14, R5, 0x3 ;  /* 0x000000050e057211 */ /* 0x008fe400078e18ff */
[----:B------:R-:W-:Y:S02]  /*00b0*/  LOP3.LUT R4, R6, 0x6, RZ, 0xc0, !PT ;  /* 0x0000000606047812 */ /* 0x000fe400078ec0ff */
[----:B------:R-:W-:-:S02]  /*00c0*/  LOP3.LUT R0, R0, 0x3, RZ, 0xc0, !PT ;  /* 0x0000000300007812 */ /* 0x000fc400078ec0ff */
[----:B------:R-:W-:Y:S01]  /*00d0*/  LOP3.LUT P1, R7, R13, 0xc, RZ, 0xc0, !PT ;  /* 0x0000000c0d077812 */ /* 0x000fe2000782c0ff */
[----:B------:R-:W-:Y:S01]  /*00e0*/  IMAD R5, R5, 0x31, R4 ;  /* 0x0000003105057824 */ /* 0x000fe200078e0204 */
[----:B------:R-:W-:Y:S02]  /*00f0*/  LOP3.LUT P0, RZ, R6, 0x6, RZ, 0xc0, !PT ;  /* 0x0000000606ff7812 */ /* 0x000fe4000780c0ff */
[----:B------:R-:W-:Y:S01]  /*0100*/  ISETP.NE.AND P3, PT, R7, RZ, PT ;  /* 0x000000ff0700720c */ /* 0x000fe20003f65270 */
[----:B------:R-:W-:Y:S01]  /*0110*/  IMAD R5, R0, 0xe, R5 ;  /* 0x0000000e00057824 */ /* 0x000fe200078e0205 */
[----:B------:R-:W-:Y:S02]  /*0120*/  PLOP3.LUT P1, PT, P1, P0, PT, 0x2f, 0xf2 ;  /* 0x0000000000f2781c */ /* 0x000fe40000f20577 */
[----:B------:R-:W-:Y:S02]  /*0130*/  ISETP.NE.AND P4, PT, R4, 0x6, PT ;  /* 0x000000060400780c */ /* 0x000fe40003f85270 */
[----:B------:R-:W-:-:S02]  /*0140*/  IADD3 R5, PT, PT, R5, -0x8, RZ ;  /* 0xfffffff805057810 */ /* 0x000fc40007ffe0ff */
[C---:B------:R-:W-:Y:S02]  /*0150*/  ISETP.NE.AND P6, PT, R4.reuse, RZ, PT ;  /* 0x000000ff0400720c */ /* 0x040fe40003fc5270 */
[----:B------:R-:W-:Y:S01]  /*0160*/  ISETP.EQ.OR P5, PT, R7, RZ, !P4 ;  /* 0x000000ff0700720c */ /* 0x000fe200067a2670 */
[----:B-1----:R-:W-:Y:S01]  /*0170*/  IMAD.WIDE R2, R5, 0x4, R2 ;  /* 0x0000000405027825 */ /* 0x002fe200078e0202 */
[----:B------:R-:W-:-:S04]  /*0180*/  ISETP.GT.U32.AND P2, PT, R4, 0x4, PT ;  /* 0x000000040400780c */ /* 0x000fc80003f44070 */
[----:B--2---:R-:W2:Y:S01]  /*0190*/  @P3 LDG.E.CONSTANT R17, desc[UR4][R2.64+0x4] ;  /* 0x0000040402113981 */ /* 0x004ea2000c1e9900 */
[C---:B------:R-:W-:Y:S02]  /*01a0*/  ISETP.EQ.OR P3, PT, R0.reuse, 0x3, !P6 ;  /* 0x000000030000780c */ /* 0x040fe40007762670 */
[----:B------:R-:W-:Y:S02]  /*01b0*/  CS2R R18, SRZ ;  /* 0x0000000000127805 */ /* 0x000fe4000001ff00 */
[----:B------:R-:W-:Y:S01]  /*01c0*/  CS2R R8, SRZ ;  /* 0x0000000000087805 */ /* 0x000fe2000001ff00 */
[----:B------:R-:W3:Y:S01]  /*01d0*/  @!P1 LDG.E.CONSTANT R15, desc[UR4][R2.64] ;  /* 0x00000004020f9981 */ /* 0x000ee2000c1e9900 */
[----:B------:R-:W-:Y:S02]  /*01e0*/  CS2R R10, SRZ ;  /* 0x00000000000a7805 */ /* 0x000fe4000001ff00 */
[----:B------:R-:W-:Y:S01]  /*01f0*/  ISETP.EQ.OR P0, PT, R7, RZ, P2 ;  /* 0x000000ff0700720c */ /* 0x000fe20001702670 */
[----:B------:R-:W4:Y:S04]  /*0200*/  @P6 LDG.E.CONSTANT R21, desc[UR4][R2.64+0x1c] ;  /* 0x00001c0402156981 */ /* 0x000f28000c1e9900 */
[----:B------:R-:W5:Y:S04]  /*0210*/  @!P5 LDG.E.CONSTANT R20, desc[UR4][R2.64+0x8] ;  /* 0x000008040214d981 */ /* 0x000f68000c1e9900 */
[----:B------:R-:W5:Y:S04]  /*0220*/  LDG.E.CONSTANT R5, desc[UR4][R2.64+0x20] ;  /* 0x0000200402057981 */ /* 0x000f68000c1e9900 */
[----:B------:R-:W5:Y:S04]  /*0230*/  @P4 LDG.E.CONSTANT R18, desc[UR4][R2.64+0x24] ;  /* 0x0000240402124981 */ /* 0x000f68000c1e9900 */
[----:B------:R-:W5:Y:S01]  /*0240*/  @!P3 LDG.E.CONSTANT R9, desc[UR4][R2.64+0x38] ;  /* 0x000038040209b981 */ /* 0x000f62000c1e9900 */
[----:B------:R-:W-:-:S03]  /*0250*/  ISETP.NE.AND P5, PT, R0, 0x3, PT ;  /* 0x000000030000780c */ /* 0x000fc60003fa5270 */
[----:B------:R-:W5:Y:S04]  /*0260*/  @!P2 LDG.E.CONSTANT R16, desc[UR4][R2.64+0x28] ;  /* 0x000028040210a981 */ /* 0x000f68000c1e9900 */
[----:B------:R-:W5:Y:S01]  /*0270*/  @!P3 LDG.E.CONSTANT R11, desc[UR4][R2.64+0x54] ;  /* 0x00005404020bb981 */ /* 0x000f62000c1e9900 */
[----:B------:R-:W-:Y:S01]  /*0280*/  HFMA2 R12, -RZ, RZ, 0, 0 ;  /* 0x00000000ff0c7431 */ /* 0x000fe200000001ff */
[----:B------:R-:W-:Y:S02]  /*0290*/  ISETP.EQ.OR P2, PT, R0, 0x3, P2 ;  /* 0x000000030000780c */ /* 0x000fe40001742670 */
[----:B------:R-:W5:Y:S01]  /*02a0*/  @!P0 LDG.E.CONSTANT R19, desc[UR4][R2.64+0xc] ;  /* 0x00000c0402138981 */ /* 0x000f62000c1e9900 */
[----:B------:R-:W-:Y:S02]  /*02b0*/  PLOP3.LUT P0, PT, PT, PT, PT, 0x80, 0x8 ;  /* 0x000000000008781c */ /* 0x000fe40003f0f070 */
[----:B------:R-:W-:Y:S01]  /*02c0*/  @P5 PLOP3.LUT P0, PT, P4, PT, PT, 0x8, 0x80 ;  /* 0x000000000080581c */ /* 0x000fe2000270e170 */
[----:B------:R-:W-:Y:S01]  /*02d0*/  HFMA2 R4, -RZ, RZ, 0, 0 ;  /* 0x00000000ff047431 */ /* 0x000fe200000001ff */
[----:B------:R-:W5:Y:S01]  /*02e0*/  @P5 LDG.E.CONSTANT R10, desc[UR4][R2.64+0x3c] ;  /* 0x00003c04020a5981 */ /* 0x000f62000c1e9900 */
[----:B------:R-:W-:-:S02]  /*02f0*/  CS2R R6, SRZ ;  /* 0x0000000000067805 */ /* 0x000fc4000001ff00 */
[----:B------:R-:W-:Y:S01]  /*0300*/  MOV R0, RZ ;  /* 0x000000ff00007202 */ /* 0x000fe20000000f00 */
[----:B------:R-:W5:Y:S05]  /*0310*/  @P5 LDG.E.CONSTANT R12, desc[UR4][R2.64+0x58] ;  /* 0x00005804020c5981 */ /* 0x000f6a000c1e9900 */
[----:B------:R-:W5:Y:S04]  /*0320*/  @!P2 LDG.E.CONSTANT R0, desc[UR4][R2.64+0x60] ;  /* 0x000060040200a981 */ /* 0x000f68000c1e9900 */
[----:B------:R-:W5:Y:S04]  /*0330*/  @!P0 LDG.E.CONSTANT R6, desc[UR4][R2.64+0x5c] ;  /* 0x00005c0402068981 */ /* 0x000f68000c1e9900 */
[----:B------:R-:W5:Y:S04]  /*0340*/  @!P0 LDG.E.CONSTANT R8, desc[UR4][R2.64+0x40] ;  /* 0x0000400402088981 */ /* 0x000f68000c1e9900 */
[----:B------:R0:W5:Y:S01]  /*0350*/  @!P2 LDG.E.CONSTANT R4, desc[UR4][R2.64+0x44] ;  /* 0x000044040204a981 */ /* 0x000162000c1e9900 */
[----:B------:R-:W-:Y:S01]  /*0360*/  LEA R13, R14, R13, 0x7 ;  /* 0x0000000d0e0d7211 */ /* 0x000fe200078e38ff */
[--C-:B--2---:R-:W-:Y:S01]  /*0370*/  FADD R22, RZ, -R17.reuse ;  /* 0x80000011ff167221 */ /* 0x104fe20000000000 */
[----:B------:R-:W-:Y:S01]  /*0380*/  FADD R17, RZ, R17 ;  /* 0x00000011ff117221 */ /* 0x000fe20000000000 */
[----:B---3--:R-:W-:Y:S01]  /*0390*/  @!P1 FADD R7, RZ, R15 ;  /* 0x0000000fff079221 */ /* 0x008fe20000000000 */
[--C-:B----4-:R-:W-:Y:S01]  /*03a0*/  FADD R23, RZ, -R21.reuse ;  /* 0x80000015ff177221 */ /* 0x110fe20000000000 */
[----:B------:R-:W-:-:S02]  /*03b0*/  FADD R21, RZ, R21 ;  /* 0x00000015ff157221 */ /* 0x000fc40000000000 */
[----:B-----5:R-:W-:Y:S01]  /*03c0*/  FADD R14, -R20, R7 ;  /* 0x00000007140e7221 */ /* 0x020fe20000000100 */
[--C-:B------:R-:W-:Y:S01]  /*03d0*/  FADD R17, R17, R20.reuse ;  /* 0x0000001411117221 */ /* 0x100fe20000000000 */
[----:B------:R-:W-:Y:S01]  /*03e0*/  FADD R15, R22, R20 ;  /* 0x00000014160f7221 */ /* 0x000fe20000000000 */
[--C-:B------:R-:W-:Y:S01]  /*03f0*/  FADD R29, RZ, R5.reuse ;  /* 0x00000005ff1d7221 */ /* 0x100fe20000000000 */
[----:B0-----:R-:W-:Y:S01]  /*0400*/  FADD R3, RZ, -R5 ;  /* 0x80000005ff037221 */ /* 0x001fe20000000000 */
[--C-:B------:R-:W-:Y:S01]  /*0410*/  FADD R20, R21, -R18.reuse ;  /* 0x8000001215147221 */ /* 0x100fe20000000000 */
[--C-:B------:R-:W-:Y:S01]  /*0420*/  FADD R2, R23, R18.reuse ;  /* 0x0000001217027221 */ /* 0x100fe20000000000 */
[--C-:B------:R-:W-:Y:S01]  /*0430*/  FADD R23, R29, -R18.reuse ;  /* 0x800000121d177221 */ /* 0x100fe20000000000 */
[C-C-:B------:R-:W-:Y:S01]  /*0440*/  FADD R27, R3.reuse, -R18.reuse ;  /* 0x80000012031b7221 */ /* 0x140fe20000000000 */
[--C-:B------:R-:W-:Y:S01]  /*0450*/  FADD R5, R14, -R9.reuse ;  /* 0x800000090e057221 */ /* 0x100fe20000000000 */
[--C-:B------:R-:W-:Y:S01]  /*0460*/  FADD R14, R3, R18.reuse ;  /* 0x00000012030e7221 */ /* 0x100fe20000000000 */
[C---:B------:R-:W-:Y:S01]  /*0470*/  FADD R18, R29.reuse, R18 ;  /* 0x000000121d127221 */ /* 0x040fe20000000000 */
[--C-:B------:R-:W-:Y:S01]  /*0480*/  FADD R7, R20, R9.reuse ;  /* 0x0000000914077221 */ /* 0x100fe20000000000 */
[--C-:B------:R-:W-:Y:S01]  /*0490*/  FADD R29, R29, -R16.reuse ;  /* 0x800000101d1d7221 */ /* 0x100fe20000000000 */
[C---:B------:R-:W-:Y:S01]  /*04a0*/  FADD R9, R2.reuse, R9 ;  /* 0x0000000902097221 */ /* 0x040fe20000000000 */
[----:B------:R-:W-:Y:S01]  /*04b0*/  FADD R16, R3, R16 ;  /* 0x0000001003107221 */ /* 0x000fe20000000000 */
[----:B------:R-:W-:-:S02]  /*04c0*/  FADD R11, R2, R11 ;  /* 0x0000000b020b7221 */ /* 0x000fc40000000000 */
[----:B------:R-:W0:Y:S01]  /*04d0*/  LDC.64 R2, c[0x0][0x388] ;  /* 0x0000e200ff027b82 */ /* 0x000e220000000a00 */
[----:B------:R-:W-:Y:S01]  /*04e0*/  FADD R19, R22, R19 ;  /* 0x0000001316137221 */ /* 0x000fe20000000000 */
[--C-:B------:R-:W-:Y:S01]  /*04f0*/  FADD R15, R15, R10.reuse ;  /* 0x0000000a0f0f7221 */ /* 0x100fe20000000000 */
[--C-:B------:R-:W-:Y:S02]  /*0500*/  FADD R17, R17, -R10.reuse ;  /* 0x8000000a11117221 */ /* 0x100fe40000000000 */
[--C-:B------:R-:W-:Y:S01]  /*0510*/  FADD R19, R19, R10.reuse ;  /* 0x0000000a13137221 */ /* 0x100fe20000000000 */
[--C-:B------:R-:W-:Y:S01]  /*0520*/  FADD R21, R23, -R10.reuse ;  /* 0x8000000a17157221 */ /* 0x100fe20000000000 */
[--C-:B------:R-:W-:Y:S01]  /*0530*/  FADD R25, R27, R10.reuse ;  /* 0x0000000a1b197221 */ /* 0x100fe20000000000 */
[--C-:B------:R-:W-:Y:S01]  /*0540*/  FADD R14, R14, -R10.reuse ;  /* 0x8000000a0e0e7221 */ /* 0x100fe20000000000 */
[--C-:B------:R-:W-:Y:S01]  /*0550*/  FADD R18, R18, R10.reuse ;  /* 0x0000000a12127221 */ /* 0x100fe20000000000 */
[--C-:B------:R-:W-:Y:S01]  /*0560*/  FADD R16, R16, -R10.reuse ;  /* 0x8000000a10107221 */ /* 0x100fe20000000000 */
[----:B------:R-:W-:Y:S01]  /*0570*/  FADD R10, R29, -R10 ;  /* 0x8000000a1d0a7221 */ /* 0x000fe20000000000 */
[--C-:B------:R-:W-:Y:S01]  /*0580*/  FADD R23, R23, -R12.reuse ;  /* 0x8000000c17177221 */ /* 0x100fe20000000000 */
[--C-:B------:R-:W-:Y:S01]  /*0590*/  FADD R27, R27, R12.reuse ;  /* 0x0000000c1b1b7221 */ /* 0x100fe20000000000 */
[----:B------:R-:W-:Y:S01]  /*05a0*/  FADD R29, R29, -R12 ;  /* 0x8000000c1d1d7221 */ /* 0x000fe20000000000 */
[--C-:B------:R-:W-:Y:S01]  /*05b0*/  FADD R11, R11, -R6.reuse ;  /* 0x800000060b0b7221 */ /* 0x100fe20000000000 */
[--C-:B------:R-:W-:Y:S01]  /*05c0*/  FADD R23, R23, R6.reuse ;  /* 0x0000000617177221 */ /* 0x100fe20000000000 */
[----:B------:R-:W-:Y:S01]  /*05d0*/  FADD R27, R27, R6 ;  /* 0x000000061b1b7221 */ /* 0x000fe20000000000 */
[----:B------:R-:W-:Y:S01]  /*05e0*/  FADD R29, R29, R0 ;  /* 0x000000001d1d7221 */ /* 0x000fe20000000000 */
[----:B------:R-:W-:Y:S01]  /*05f0*/  FADD R5, R5, R8 ;  /* 0x0000000805057221 */ /* 0x000fe20000000000 */
[----:B0-----:R-:W-:-:S04]  /*0600*/  IMAD.WIDE.U32 R2, R13, 0x4, R2 ;  /* 0x000000040d027825 */ /* 0x001fc800078e0002 */
        /* <DEDUP_REMOVED lines=8> */
[--C-:B------:R-:W-:Y:S01]  /*0690*/  FADD R19, R19, -R4.reuse ;  /* 0x8000000413137221 */ /* 0x100fe20000000000 */
[--C-:B------:R-:W-:Y:S01]  /*06a0*/  FADD R13, R10, R4.reuse ;  /* 0x000000040a0d7221 */ /* 0x100fe20000000000 */
[----:B------:R-:W-:Y:S01]  /*06b0*/  FADD R16, R16, R4 ;  /* 0x0000000410107221 */ /* 0x000fe20000000000 */
[----:B------:R-:W-:Y:S04]  /*06c0*/  STG.E desc[UR4][R2.64], R5 ;  /* 0x0000000502007986 */ /* 0x000fe8000c101904 */
        /* <DEDUP_REMOVED lines=14> */
[----:B------:R-:W-:Y:S01]  /*07b0*/  STG.E desc[UR4][R2.64+0x78000], R29 ;  /* 0x0780001d02007986 */ /* 0x000fe2000c101904 */
[----:B------:R-:W-:Y:S05]  /*07c0*/  EXIT ;  /* 0x000000000000794d */ /* 0x000fea0003800000 */
.L_x_15:
        /* <DEDUP_REMOVED lines=11> */
.L_x_17:


//--------------------- .nv.shared.fused_nn_contrib_conv2d_winograd_without_weight_transform_add_kernel0 --------------------------
	.section	.nv.shared.fused_nn_contrib_conv2d_winograd_without_weight_transform_add_kernel0,"aw",@nobits
	.sectionflags	@""
	.align	4
.nv.shared.fused_nn_contrib_conv2d_winograd_without_weight_transform_add_kernel0:
	.zero		1556


//--------------------- .nv.shared.reserved.0     --------------------------
	.section	.nv.shared.reserved.0,"aw",@nobits
	.weak		__nv_reservedSMEM_offset_0_alias
	.size		__nv_reservedSMEM_offset_0_alias, 0, 64
	.other		__nv_reservedSMEM_offset_0_alias,@"STO_CUDA_RESERVED_SHARED STV_DEFAULT"
__nv_reservedSMEM_offset_0_alias:
	.zero		0
	.zero		64


//--------------------- .nv.constant0.fused_nn_contrib_conv2d_winograd_without_weight_transform_add_kernel0 --------------------------
	.section	.nv.constant0.fused_nn_contrib_conv2d_winograd_without_weight_transform_add_kernel0,"a",@progbits
	.sectionflags	@""
	.align	4
.nv.constant0.fused_nn_contrib_conv2d_winograd_without_weight_transform_add_kernel0:
	.zero		944


//--------------------- .nv.constant0.fused_nn_contrib_conv2d_winograd_without_weight_transform_add_kernel0_warm --------------------------
	.section	.nv.constant0.fused_nn_contrib_conv2d_winograd_without_weight_transform_add_kernel0_warm,"a",@progbits
	.sectionflags	@""
	.align	4
.nv.constant0.fused_nn_contrib_conv2d_winograd_without_weight_transform_add_kernel0_warm:
	.zero		936


//--------------------- SYMBOLS --------------------------

	.type		.nv.reservedSmem.offset0,@object
	.size		.nv.reservedSmem.offset0,0x4
	.type		.nv.reservedSmem.cap,@object
	.size		.nv.reservedSmem.cap,0x4
